//
// Generated by NVIDIA NVVM Compiler
//
// Compiler Build ID: CL-36424714
// Cuda compilation tools, release 13.0, V13.0.88
// Based on NVVM 20.0.0
//

.version 9.0
.target sm_100
.address_size 64

	// .globl	_Z14max_idx_kernelIfEvPKT_iiPiS3_
.global .align 4 .b8 blk_vals[484];
.global .align 4 .b8 blk_idxsX[484];
.global .align 4 .b8 blk_idxsY[484];
.global .align 4 .u32 blk_numX;
.global .align 4 .u32 blk_numY;
// _ZZ14max_idx_kernelIfEvPKT_iiPiS3_E4vals has been demoted
// _ZZ14max_idx_kernelIfEvPKT_iiPiS3_E5idxsX has been demoted
// _ZZ14max_idx_kernelIfEvPKT_iiPiS3_E5idxsY has been demoted
// _ZZ14max_idx_kernelIfEvPKT_iiPiS3_E10last_block has been demoted

.visible .entry _Z14max_idx_kernelIfEvPKT_iiPiS3_(
	.param .u64 .ptr .align 1 _Z14max_idx_kernelIfEvPKT_iiPiS3__param_0,
	.param .u32 _Z14max_idx_kernelIfEvPKT_iiPiS3__param_1,
	.param .u32 _Z14max_idx_kernelIfEvPKT_iiPiS3__param_2,
	.param .u64 .ptr .align 1 _Z14max_idx_kernelIfEvPKT_iiPiS3__param_3,
	.param .u64 .ptr .align 1 _Z14max_idx_kernelIfEvPKT_iiPiS3__param_4
)
{
	.reg .pred 	%p<138>;
	.reg .b32 	%r<257>;
	.reg .b32 	%f<134>;
	.reg .b64 	%rd<87>;
	// demoted variable
	.shared .align 4 .b8 _ZZ14max_idx_kernelIfEvPKT_iiPiS3_E4vals[9216];
	// demoted variable
	.shared .align 4 .b8 _ZZ14max_idx_kernelIfEvPKT_iiPiS3_E5idxsX[9216];
	// demoted variable
	.shared .align 4 .b8 _ZZ14max_idx_kernelIfEvPKT_iiPiS3_E5idxsY[9216];
	// demoted variable
	.shared .align 4 .u32 _ZZ14max_idx_kernelIfEvPKT_iiPiS3_E10last_block;
	ld.param.u64 	%rd11, [_Z14max_idx_kernelIfEvPKT_iiPiS3__param_0];
	ld.param.u32 	%r101, [_Z14max_idx_kernelIfEvPKT_iiPiS3__param_1];
	ld.param.u32 	%r104, [_Z14max_idx_kernelIfEvPKT_iiPiS3__param_2];
	ld.param.u64 	%rd12, [_Z14max_idx_kernelIfEvPKT_iiPiS3__param_3];
	ld.param.u64 	%rd13, [_Z14max_idx_kernelIfEvPKT_iiPiS3__param_4];
	mov.u32 	%r1, %tid.x;
	mov.u32 	%r2, %ntid.x;
	mov.u32 	%r3, %ctaid.x;
	mad.lo.s32 	%r220, %r2, %r3, %r1;
	mov.u32 	%r5, %tid.y;
	mov.u32 	%r6, %ntid.y;
	mov.u32 	%r7, %ctaid.y;
	mad.lo.s32 	%r221, %r6, %r7, %r5;
	mov.b32 	%r106, 0;
	st.volatile.shared.u32 	[_ZZ14max_idx_kernelIfEvPKT_iiPiS3_E10last_block], %r106;
	setp.ge.s32 	%p1, %r220, %r101;
	setp.ge.s32 	%p2, %r221, %r104;
	mov.f32 	%f123, 0fBF800000;
	mov.b32 	%r223, -1;
	or.pred  	%p3, %p1, %p2;
	@%p3 bra 	$L__BB0_3;
	mov.u32 	%r108, %nctaid.x;
	mul.lo.s32 	%r9, %r2, %r108;
	mov.u32 	%r109, %nctaid.y;
	mul.lo.s32 	%r10, %r6, %r109;
	cvta.to.global.u64 	%rd1, %rd11;
	mov.b32 	%r223, -1;
	mov.f32 	%f123, 0fBF800000;
$L__BB0_2:
	mul.wide.s32 	%rd14, %r221, 4;
	add.s64 	%rd15, %rd1, %rd14;
	ld.global.f32 	%f21, [%rd15];
	setp.gt.f32 	%p4, %f21, %f123;
	selp.b32 	%r223, %r220, %r223, %p4;
	selp.f32 	%f123, %f21, %f123, %p4;
	add.s32 	%r220, %r220, %r9;
	add.s32 	%r221, %r221, %r10;
	setp.lt.s32 	%p5, %r220, %r101;
	setp.lt.s32 	%p6, %r221, %r104;
	and.pred  	%p7, %p5, %p6;
	@%p7 bra 	$L__BB0_2;
$L__BB0_3:
	mul.lo.s32 	%r110, %r1, 192;
	mov.u32 	%r111, _ZZ14max_idx_kernelIfEvPKT_iiPiS3_E4vals;
	add.s32 	%r18, %r111, %r110;
	shl.b32 	%r113, %r5, 2;
	add.s32 	%r19, %r18, %r113;
	st.volatile.shared.f32 	[%r19], %f123;
	mov.u32 	%r114, _ZZ14max_idx_kernelIfEvPKT_iiPiS3_E5idxsX;
	add.s32 	%r20, %r114, %r110;
	add.s32 	%r21, %r20, %r113;
	st.shared.u32 	[%r21], %r223;
	bar.sync 	0;
	max.u32 	%r115, %r1, %r5;
	setp.gt.u32 	%p8, %r115, 23;
	@%p8 bra 	$L__BB0_6;
	ld.volatile.shared.f32 	%f22, [%r19];
	ld.volatile.shared.f32 	%f23, [%r19+4704];
	setp.geu.f32 	%p9, %f22, %f23;
	@%p9 bra 	$L__BB0_6;
	ld.volatile.shared.f32 	%f24, [%r19+4704];
	st.volatile.shared.f32 	[%r19], %f24;
	ld.shared.u32 	%r116, [%r21+4704];
	st.shared.u32 	[%r21], %r116;
$L__BB0_6:
	setp.gt.u32 	%p10, %r1, 23;
	bar.sync 	0;
	setp.gt.u32 	%p11, %r5, 11;
	or.pred  	%p12, %p10, %p11;
	@%p12 bra 	$L__BB0_9;
	ld.volatile.shared.f32 	%f25, [%r19];
	ld.volatile.shared.f32 	%f26, [%r19+4656];
	setp.geu.f32 	%p13, %f25, %f26;
	@%p13 bra 	$L__BB0_9;
	ld.volatile.shared.f32 	%f27, [%r19+4656];
	st.volatile.shared.f32 	[%r19], %f27;
	ld.shared.u32 	%r118, [%r21+4656];
	st.shared.u32 	[%r21], %r118;
$L__BB0_9:
	setp.gt.u32 	%p14, %r1, 23;
	bar.sync 	0;
	setp.gt.u32 	%p15, %r5, 5;
	or.pred  	%p16, %p14, %p15;
	@%p16 bra 	$L__BB0_12;
	ld.volatile.shared.f32 	%f28, [%r19];
	ld.volatile.shared.f32 	%f29, [%r19+4632];
	setp.geu.f32 	%p17, %f28, %f29;
	@%p17 bra 	$L__BB0_12;
	ld.volatile.shared.f32 	%f30, [%r19+4632];
	st.volatile.shared.f32 	[%r19], %f30;
	ld.shared.u32 	%r120, [%r21+4632];
	st.shared.u32 	[%r21], %r120;
$L__BB0_12:
	setp.gt.u32 	%p18, %r1, 23;
	bar.sync 	0;
	setp.gt.u32 	%p19, %r5, 2;
	or.pred  	%p20, %p18, %p19;
	@%p20 bra 	$L__BB0_15;
	ld.volatile.shared.f32 	%f31, [%r19];
	ld.volatile.shared.f32 	%f32, [%r19+4620];
	setp.geu.f32 	%p21, %f31, %f32;
	@%p21 bra 	$L__BB0_15;
	ld.volatile.shared.f32 	%f33, [%r19+4620];
	st.volatile.shared.f32 	[%r19], %f33;
	ld.shared.u32 	%r122, [%r21+4620];
	st.shared.u32 	[%r21], %r122;
$L__BB0_15:
	setp.gt.u32 	%p22, %r1, 23;
	bar.sync 	0;
	setp.ne.s32 	%p23, %r5, 0;
	or.pred  	%p24, %p22, %p23;
	@%p24 bra 	$L__BB0_18;
	ld.volatile.shared.f32 	%f34, [%r19];
	ld.volatile.shared.f32 	%f35, [%r18+4612];
	setp.geu.f32 	%p25, %f34, %f35;
	@%p25 bra 	$L__BB0_18;
	ld.volatile.shared.f32 	%f36, [%r18+4612];
	st.volatile.shared.f32 	[%r19], %f36;
	ld.shared.u32 	%r123, [%r20+4612];
	st.shared.u32 	[%r21], %r123;
$L__BB0_18:
	setp.gt.u32 	%p26, %r5, 23;
	bar.sync 	0;
	setp.gt.u32 	%p27, %r1, 11;
	or.pred  	%p28, %p27, %p26;
	@%p28 bra 	$L__BB0_21;
	ld.volatile.shared.f32 	%f37, [%r19];
	ld.volatile.shared.f32 	%f38, [%r19+2400];
	setp.geu.f32 	%p29, %f37, %f38;
	@%p29 bra 	$L__BB0_21;
	ld.volatile.shared.f32 	%f39, [%r19+2400];
	st.volatile.shared.f32 	[%r19], %f39;
	ld.shared.u32 	%r125, [%r21+2400];
	st.shared.u32 	[%r21], %r125;
$L__BB0_21:
	bar.sync 	0;
	setp.gt.u32 	%p30, %r115, 11;
	@%p30 bra 	$L__BB0_24;
	ld.volatile.shared.f32 	%f40, [%r19];
	ld.volatile.shared.f32 	%f41, [%r19+2352];
	setp.geu.f32 	%p31, %f40, %f41;
	@%p31 bra 	$L__BB0_24;
	ld.volatile.shared.f32 	%f42, [%r19+2352];
	st.volatile.shared.f32 	[%r19], %f42;
	ld.shared.u32 	%r128, [%r21+2352];
	st.shared.u32 	[%r21], %r128;
$L__BB0_24:
	setp.gt.u32 	%p32, %r1, 11;
	setp.gt.u32 	%p33, %r5, 5;
	bar.sync 	0;
	or.pred  	%p34, %p32, %p33;
	@%p34 bra 	$L__BB0_27;
	ld.volatile.shared.f32 	%f43, [%r19];
	ld.volatile.shared.f32 	%f44, [%r19+2328];
	setp.geu.f32 	%p35, %f43, %f44;
	@%p35 bra 	$L__BB0_27;
	ld.volatile.shared.f32 	%f45, [%r19+2328];
	st.volatile.shared.f32 	[%r19], %f45;
	ld.shared.u32 	%r130, [%r21+2328];
	st.shared.u32 	[%r21], %r130;
$L__BB0_27:
	setp.gt.u32 	%p36, %r1, 11;
	setp.gt.u32 	%p37, %r5, 2;
	bar.sync 	0;
	or.pred  	%p38, %p36, %p37;
	@%p38 bra 	$L__BB0_30;
	ld.volatile.shared.f32 	%f46, [%r19];
	ld.volatile.shared.f32 	%f47, [%r19+2316];
	setp.geu.f32 	%p39, %f46, %f47;
	@%p39 bra 	$L__BB0_30;
	ld.volatile.shared.f32 	%f48, [%r19+2316];
	st.volatile.shared.f32 	[%r19], %f48;
	ld.shared.u32 	%r132, [%r21+2316];
	st.shared.u32 	[%r21], %r132;
$L__BB0_30:
	setp.gt.u32 	%p40, %r1, 11;
	setp.ne.s32 	%p41, %r5, 0;
	bar.sync 	0;
	or.pred  	%p42, %p40, %p41;
	@%p42 bra 	$L__BB0_33;
	ld.volatile.shared.f32 	%f49, [%r19];
	ld.volatile.shared.f32 	%f50, [%r18+2308];
	setp.geu.f32 	%p43, %f49, %f50;
	@%p43 bra 	$L__BB0_33;
	ld.volatile.shared.f32 	%f51, [%r18+2308];
	st.volatile.shared.f32 	[%r19], %f51;
	ld.shared.u32 	%r133, [%r20+2308];
	st.shared.u32 	[%r21], %r133;
$L__BB0_33:
	setp.gt.u32 	%p44, %r5, 23;
	bar.sync 	0;
	setp.gt.u32 	%p45, %r1, 5;
	or.pred  	%p46, %p45, %p44;
	@%p46 bra 	$L__BB0_36;
	ld.volatile.shared.f32 	%f52, [%r19];
	ld.volatile.shared.f32 	%f53, [%r19+1248];
	setp.geu.f32 	%p47, %f52, %f53;
	@%p47 bra 	$L__BB0_36;
	ld.volatile.shared.f32 	%f54, [%r19+1248];
	st.volatile.shared.f32 	[%r19], %f54;
	ld.shared.u32 	%r135, [%r21+1248];
	st.shared.u32 	[%r21], %r135;
$L__BB0_36:
	setp.gt.u32 	%p48, %r1, 5;
	setp.gt.u32 	%p49, %r5, 11;
	bar.sync 	0;
	or.pred  	%p50, %p48, %p49;
	@%p50 bra 	$L__BB0_39;
	ld.volatile.shared.f32 	%f55, [%r19];
	ld.volatile.shared.f32 	%f56, [%r19+1200];
	setp.geu.f32 	%p51, %f55, %f56;
	@%p51 bra 	$L__BB0_39;
	ld.volatile.shared.f32 	%f57, [%r19+1200];
	st.volatile.shared.f32 	[%r19], %f57;
	ld.shared.u32 	%r137, [%r21+1200];
	st.shared.u32 	[%r21], %r137;
$L__BB0_39:
	bar.sync 	0;
	setp.gt.u32 	%p52, %r115, 5;
	@%p52 bra 	$L__BB0_42;
	ld.volatile.shared.f32 	%f58, [%r19];
	ld.volatile.shared.f32 	%f59, [%r19+1176];
	setp.geu.f32 	%p53, %f58, %f59;
	@%p53 bra 	$L__BB0_42;
	ld.volatile.shared.f32 	%f60, [%r19+1176];
	st.volatile.shared.f32 	[%r19], %f60;
	ld.shared.u32 	%r140, [%r21+1176];
	st.shared.u32 	[%r21], %r140;
$L__BB0_42:
	setp.gt.u32 	%p54, %r1, 5;
	setp.gt.u32 	%p55, %r5, 2;
	bar.sync 	0;
	or.pred  	%p56, %p54, %p55;
	@%p56 bra 	$L__BB0_45;
	ld.volatile.shared.f32 	%f61, [%r19];
	ld.volatile.shared.f32 	%f62, [%r19+1164];
	setp.geu.f32 	%p57, %f61, %f62;
	@%p57 bra 	$L__BB0_45;
	ld.volatile.shared.f32 	%f63, [%r19+1164];
	st.volatile.shared.f32 	[%r19], %f63;
	ld.shared.u32 	%r142, [%r21+1164];
	st.shared.u32 	[%r21], %r142;
$L__BB0_45:
	setp.gt.u32 	%p58, %r1, 5;
	setp.ne.s32 	%p59, %r5, 0;
	bar.sync 	0;
	or.pred  	%p60, %p58, %p59;
	@%p60 bra 	$L__BB0_48;
	ld.volatile.shared.f32 	%f64, [%r19];
	ld.volatile.shared.f32 	%f65, [%r18+1156];
	setp.geu.f32 	%p61, %f64, %f65;
	@%p61 bra 	$L__BB0_48;
	ld.volatile.shared.f32 	%f66, [%r18+1156];
	st.volatile.shared.f32 	[%r19], %f66;
	ld.shared.u32 	%r143, [%r20+1156];
	st.shared.u32 	[%r21], %r143;
$L__BB0_48:
	setp.gt.u32 	%p62, %r5, 23;
	bar.sync 	0;
	setp.gt.u32 	%p63, %r1, 2;
	or.pred  	%p64, %p63, %p62;
	@%p64 bra 	$L__BB0_51;
	ld.volatile.shared.f32 	%f67, [%r19];
	ld.volatile.shared.f32 	%f68, [%r19+672];
	setp.geu.f32 	%p65, %f67, %f68;
	@%p65 bra 	$L__BB0_51;
	ld.volatile.shared.f32 	%f69, [%r19+672];
	st.volatile.shared.f32 	[%r19], %f69;
	ld.shared.u32 	%r145, [%r21+672];
	st.shared.u32 	[%r21], %r145;
$L__BB0_51:
	setp.gt.u32 	%p66, %r1, 2;
	setp.gt.u32 	%p67, %r5, 11;
	bar.sync 	0;
	or.pred  	%p68, %p66, %p67;
	@%p68 bra 	$L__BB0_54;
	ld.volatile.shared.f32 	%f70, [%r19];
	ld.volatile.shared.f32 	%f71, [%r19+624];
	setp.geu.f32 	%p69, %f70, %f71;
	@%p69 bra 	$L__BB0_54;
	ld.volatile.shared.f32 	%f72, [%r19+624];
	st.volatile.shared.f32 	[%r19], %f72;
	ld.shared.u32 	%r147, [%r21+624];
	st.shared.u32 	[%r21], %r147;
$L__BB0_54:
	setp.gt.u32 	%p70, %r1, 2;
	setp.gt.u32 	%p71, %r5, 5;
	bar.sync 	0;
	or.pred  	%p72, %p70, %p71;
	@%p72 bra 	$L__BB0_57;
	ld.volatile.shared.f32 	%f73, [%r19];
	ld.volatile.shared.f32 	%f74, [%r19+600];
	setp.geu.f32 	%p73, %f73, %f74;
	@%p73 bra 	$L__BB0_57;
	ld.volatile.shared.f32 	%f75, [%r19+600];
	st.volatile.shared.f32 	[%r19], %f75;
	ld.shared.u32 	%r149, [%r21+600];
	st.shared.u32 	[%r21], %r149;
$L__BB0_57:
	bar.sync 	0;
	setp.gt.u32 	%p74, %r115, 2;
	@%p74 bra 	$L__BB0_60;
	ld.volatile.shared.f32 	%f76, [%r19];
	ld.volatile.shared.f32 	%f77, [%r19+588];
	setp.geu.f32 	%p75, %f76, %f77;
	@%p75 bra 	$L__BB0_60;
	ld.volatile.shared.f32 	%f78, [%r19+588];
	st.volatile.shared.f32 	[%r19], %f78;
	ld.shared.u32 	%r152, [%r21+588];
	st.shared.u32 	[%r21], %r152;
$L__BB0_60:
	setp.gt.u32 	%p76, %r1, 2;
	setp.ne.s32 	%p77, %r5, 0;
	bar.sync 	0;
	or.pred  	%p78, %p76, %p77;
	@%p78 bra 	$L__BB0_63;
	ld.volatile.shared.f32 	%f79, [%r19];
	ld.volatile.shared.f32 	%f80, [%r18+580];
	setp.geu.f32 	%p79, %f79, %f80;
	@%p79 bra 	$L__BB0_63;
	ld.volatile.shared.f32 	%f81, [%r18+580];
	st.volatile.shared.f32 	[%r19], %f81;
	ld.shared.u32 	%r153, [%r20+580];
	st.shared.u32 	[%r21], %r153;
$L__BB0_63:
	setp.gt.u32 	%p80, %r5, 23;
	bar.sync 	0;
	setp.ne.s32 	%p81, %r1, 0;
	or.pred  	%p82, %p81, %p80;
	@%p82 bra 	$L__BB0_66;
	ld.volatile.shared.f32 	%f82, [%r19];
	ld.volatile.shared.f32 	%f83, [%r19+288];
	setp.geu.f32 	%p83, %f82, %f83;
	@%p83 bra 	$L__BB0_66;
	ld.volatile.shared.f32 	%f84, [%r19+288];
	st.volatile.shared.f32 	[%r19], %f84;
	ld.shared.u32 	%r155, [%r21+288];
	st.shared.u32 	[%r21], %r155;
$L__BB0_66:
	setp.ne.s32 	%p84, %r1, 0;
	setp.gt.u32 	%p85, %r5, 11;
	bar.sync 	0;
	or.pred  	%p86, %p84, %p85;
	@%p86 bra 	$L__BB0_69;
	ld.volatile.shared.f32 	%f85, [%r19];
	ld.volatile.shared.f32 	%f86, [%r19+240];
	setp.geu.f32 	%p87, %f85, %f86;
	@%p87 bra 	$L__BB0_69;
	ld.volatile.shared.f32 	%f87, [%r19+240];
	st.volatile.shared.f32 	[%r19], %f87;
	ld.shared.u32 	%r157, [%r21+240];
	st.shared.u32 	[%r21], %r157;
$L__BB0_69:
	setp.ne.s32 	%p88, %r1, 0;
	setp.gt.u32 	%p89, %r5, 5;
	bar.sync 	0;
	or.pred  	%p90, %p88, %p89;
	@%p90 bra 	$L__BB0_72;
	ld.volatile.shared.f32 	%f88, [%r19];
	ld.volatile.shared.f32 	%f89, [%r19+216];
	setp.geu.f32 	%p91, %f88, %f89;
	@%p91 bra 	$L__BB0_72;
	ld.volatile.shared.f32 	%f90, [%r19+216];
	st.volatile.shared.f32 	[%r19], %f90;
	ld.shared.u32 	%r159, [%r21+216];
	st.shared.u32 	[%r21], %r159;
$L__BB0_72:
	setp.ne.s32 	%p92, %r1, 0;
	setp.gt.u32 	%p93, %r5, 2;
	bar.sync 	0;
	or.pred  	%p94, %p92, %p93;
	@%p94 bra 	$L__BB0_75;
	ld.volatile.shared.f32 	%f91, [%r19];
	ld.volatile.shared.f32 	%f92, [%r19+204];
	setp.geu.f32 	%p95, %f91, %f92;
	@%p95 bra 	$L__BB0_75;
	ld.volatile.shared.f32 	%f93, [%r19+204];
	st.volatile.shared.f32 	[%r19], %f93;
	ld.shared.u32 	%r161, [%r21+204];
	st.shared.u32 	[%r21], %r161;
$L__BB0_75:
	bar.sync 	0;
	or.b32  	%r22, %r1, %r5;
	setp.ne.s32 	%p96, %r22, 0;
	@%p96 bra 	$L__BB0_78;
	ld.volatile.shared.f32 	%f94, [%r19];
	ld.volatile.shared.f32 	%f95, [%r19+196];
	setp.geu.f32 	%p97, %f94, %f95;
	@%p97 bra 	$L__BB0_78;
	ld.volatile.shared.f32 	%f96, [%r19+196];
	st.volatile.shared.f32 	[%r19], %f96;
	ld.shared.u32 	%r162, [%r21+196];
	st.shared.u32 	[%r21], %r162;
$L__BB0_78:
	setp.ne.s32 	%p98, %r22, 0;
	bar.sync 	0;
	@%p98 bra 	$L__BB0_82;
	ld.volatile.shared.f32 	%f97, [_ZZ14max_idx_kernelIfEvPKT_iiPiS3_E4vals];
	mul.wide.u32 	%rd16, %r3, 44;
	mov.u64 	%rd17, blk_vals;
	add.s64 	%rd18, %rd17, %rd16;
	mul.wide.u32 	%rd19, %r7, 4;
	add.s64 	%rd20, %rd18, %rd19;
	st.volatile.global.f32 	[%rd20], %f97;
	ld.shared.u32 	%r163, [_ZZ14max_idx_kernelIfEvPKT_iiPiS3_E5idxsX];
	mov.u64 	%rd21, blk_idxsX;
	add.s64 	%rd22, %rd21, %rd16;
	add.s64 	%rd23, %rd22, %rd19;
	st.global.u32 	[%rd23], %r163;
	ld.shared.u32 	%r164, [_ZZ14max_idx_kernelIfEvPKT_iiPiS3_E5idxsY];
	mov.u64 	%rd24, blk_idxsY;
	add.s64 	%rd25, %rd24, %rd16;
	add.s64 	%rd26, %rd25, %rd19;
	st.global.u32 	[%rd26], %r164;
	atom.global.add.u32 	%r165, [blk_numX], 1;
	mov.u32 	%r166, %nctaid.x;
	add.s32 	%r167, %r166, -1;
	setp.ne.s32 	%p99, %r165, %r167;
	@%p99 bra 	$L__BB0_82;
	atom.global.add.u32 	%r168, [blk_numY], 1;
	mov.u32 	%r169, %nctaid.y;
	add.s32 	%r170, %r169, -1;
	setp.ne.s32 	%p100, %r168, %r170;
	@%p100 bra 	$L__BB0_82;
	mov.b32 	%r171, 1;
	st.volatile.shared.u32 	[_ZZ14max_idx_kernelIfEvPKT_iiPiS3_E10last_block], %r171;
$L__BB0_82:
	bar.sync 	0;
	ld.volatile.shared.u32 	%r172, [_ZZ14max_idx_kernelIfEvPKT_iiPiS3_E10last_block];
	setp.eq.s32 	%p101, %r172, 0;
	@%p101 bra 	$L__BB0_119;
	mov.u32 	%r23, %nctaid.x;
	setp.ge.u32 	%p102, %r1, %r23;
	mov.u32 	%r174, %nctaid.y;
	setp.ge.u32 	%p103, %r5, %r174;
	mov.f32 	%f125, 0fBF800000;
	mov.b32 	%r235, -1;
	or.pred  	%p104, %p102, %p103;
	mov.u32 	%r236, %r235;
	@%p104 bra 	$L__BB0_100;
	add.s32 	%r225, %r5, %r6;
	max.u32 	%r178, %r174, %r225;
	setp.lt.u32 	%p105, %r225, %r174;
	selp.u32 	%r179, 1, 0, %p105;
	add.s32 	%r180, %r225, %r179;
	sub.s32 	%r181, %r178, %r180;
	div.u32 	%r182, %r181, %r6;
	add.s32 	%r183, %r182, %r179;
	add.s32 	%r228, %r1, %r2;
	max.u32 	%r184, %r23, %r228;
	setp.lt.u32 	%p106, %r228, %r23;
	selp.u32 	%r185, 1, 0, %p106;
	add.s32 	%r186, %r228, %r185;
	sub.s32 	%r187, %r184, %r186;
	div.u32 	%r188, %r187, %r2;
	add.s32 	%r189, %r188, %r185;
	min.u32 	%r190, %r183, %r189;
	add.s32 	%r27, %r190, 1;
	and.b32  	%r28, %r27, 3;
	setp.lt.u32 	%p107, %r190, 3;
	mov.f32 	%f125, 0fBF800000;
	mov.b32 	%r236, -1;
	mov.u32 	%r246, %r1;
	mov.u32 	%r247, %r5;
	mov.u32 	%r235, %r236;
	@%p107 bra 	$L__BB0_95;
	shl.b32 	%r192, %r2, 1;
	add.s32 	%r230, %r1, %r192;
	mad.lo.s32 	%r229, %r2, 3, %r1;
	shl.b32 	%r193, %r6, 1;
	add.s32 	%r227, %r5, %r193;
	mad.lo.s32 	%r226, %r6, 3, %r5;
	and.b32  	%r194, %r27, -4;
	neg.s32 	%r224, %r194;
	mov.f32 	%f125, 0fBF800000;
	mov.b32 	%r236, -1;
	mov.u64 	%rd28, blk_vals;
	mov.u64 	%rd32, blk_idxsX;
	mov.u64 	%rd36, blk_idxsY;
	mov.u32 	%r246, %r1;
	mov.u32 	%r247, %r5;
$L__BB0_86:
	mul.wide.u32 	%rd27, %r246, 44;
	add.s64 	%rd29, %rd28, %rd27;
	mul.wide.u32 	%rd30, %r247, 4;
	add.s64 	%rd2, %rd29, %rd30;
	ld.volatile.global.f32 	%f102, [%rd2];
	setp.leu.f32 	%p108, %f102, %f125;
	@%p108 bra 	$L__BB0_88;
	ld.volatile.global.f32 	%f125, [%rd2];
	mul.wide.u32 	%rd31, %r246, 44;
	add.s64 	%rd33, %rd32, %rd31;
	mul.wide.u32 	%rd34, %r247, 4;
	add.s64 	%rd35, %rd33, %rd34;
	ld.global.u32 	%r235, [%rd35];
	add.s64 	%rd37, %rd36, %rd31;
	add.s64 	%rd38, %rd37, %rd34;
	ld.global.u32 	%r236, [%rd38];
$L__BB0_88:
	mul.wide.u32 	%rd39, %r228, 44;
	add.s64 	%rd41, %rd28, %rd39;
	mul.wide.u32 	%rd42, %r225, 4;
	add.s64 	%rd3, %rd41, %rd42;
	ld.volatile.global.f32 	%f103, [%rd3];
	setp.leu.f32 	%p109, %f103, %f125;
	@%p109 bra 	$L__BB0_90;
	ld.volatile.global.f32 	%f125, [%rd3];
	mul.wide.u32 	%rd43, %r228, 44;
	add.s64 	%rd45, %rd32, %rd43;
	mul.wide.u32 	%rd46, %r225, 4;
	add.s64 	%rd47, %rd45, %rd46;
	ld.global.u32 	%r235, [%rd47];
	add.s64 	%rd49, %rd36, %rd43;
	add.s64 	%rd50, %rd49, %rd46;
	ld.global.u32 	%r236, [%rd50];
$L__BB0_90:
	add.s32 	%r53, %r246, %r2;
	add.s32 	%r54, %r247, %r6;
	mul.wide.u32 	%rd51, %r230, 44;
	mov.u64 	%rd52, blk_vals;
	add.s64 	%rd53, %rd52, %rd51;
	mul.wide.u32 	%rd54, %r227, 4;
	add.s64 	%rd4, %rd53, %rd54;
	ld.volatile.global.f32 	%f104, [%rd4];
	setp.leu.f32 	%p110, %f104, %f125;
	@%p110 bra 	$L__BB0_92;
	ld.volatile.global.f32 	%f125, [%rd4];
	mul.wide.u32 	%rd55, %r230, 44;
	mov.u64 	%rd56, blk_idxsX;
	add.s64 	%rd57, %rd56, %rd55;
	mul.wide.u32 	%rd58, %r227, 4;
	add.s64 	%rd59, %rd57, %rd58;
	ld.global.u32 	%r235, [%rd59];
	mov.u64 	%rd60, blk_idxsY;
	add.s64 	%rd61, %rd60, %rd55;
	add.s64 	%rd62, %rd61, %rd58;
	ld.global.u32 	%r236, [%rd62];
$L__BB0_92:
	add.s32 	%r59, %r53, %r2;
	add.s32 	%r60, %r54, %r6;
	mul.wide.u32 	%rd63, %r229, 44;
	mov.u64 	%rd64, blk_vals;
	add.s64 	%rd65, %rd64, %rd63;
	mul.wide.u32 	%rd66, %r226, 4;
	add.s64 	%rd5, %rd65, %rd66;
	ld.volatile.global.f32 	%f105, [%rd5];
	setp.leu.f32 	%p111, %f105, %f125;
	@%p111 bra 	$L__BB0_94;
	ld.volatile.global.f32 	%f125, [%rd5];
	mul.wide.u32 	%rd67, %r229, 44;
	mov.u64 	%rd68, blk_idxsX;
	add.s64 	%rd69, %rd68, %rd67;
	mul.wide.u32 	%rd70, %r226, 4;
	add.s64 	%rd71, %rd69, %rd70;
	ld.global.u32 	%r235, [%rd71];
	mov.u64 	%rd72, blk_idxsY;
	add.s64 	%rd73, %rd72, %rd67;
	add.s64 	%rd74, %rd73, %rd70;
	ld.global.u32 	%r236, [%rd74];
$L__BB0_94:
	add.s32 	%r195, %r59, %r2;
	add.s32 	%r246, %r195, %r2;
	add.s32 	%r196, %r60, %r6;
	add.s32 	%r247, %r196, %r6;
	shl.b32 	%r197, %r2, 2;
	add.s32 	%r230, %r230, %r197;
	add.s32 	%r229, %r229, %r197;
	add.s32 	%r228, %r228, %r197;
	shl.b32 	%r198, %r6, 2;
	add.s32 	%r227, %r227, %r198;
	add.s32 	%r226, %r226, %r198;
	add.s32 	%r225, %r225, %r198;
	add.s32 	%r224, %r224, 4;
	setp.ne.s32 	%p112, %r224, 0;
	@%p112 bra 	$L__BB0_86;
$L__BB0_95:
	setp.eq.s32 	%p113, %r28, 0;
	@%p113 bra 	$L__BB0_100;
	mul.wide.u32 	%rd75, %r246, 44;
	mul.wide.u32 	%rd76, %r247, 4;
	add.s64 	%rd86, %rd75, %rd76;
	mul.wide.u32 	%rd77, %r2, 44;
	mul.wide.u32 	%rd78, %r6, 4;
	add.s64 	%rd7, %rd77, %rd78;
	neg.s32 	%r249, %r28;
	mov.u64 	%rd79, blk_vals;
	mov.u64 	%rd80, blk_idxsX;
	mov.u64 	%rd82, blk_idxsY;
$L__BB0_97:
	.pragma "nounroll";
	add.s64 	%rd9, %rd79, %rd86;
	ld.volatile.global.f32 	%f106, [%rd9];
	setp.leu.f32 	%p114, %f106, %f125;
	@%p114 bra 	$L__BB0_99;
	ld.volatile.global.f32 	%f125, [%rd9];
	add.s64 	%rd81, %rd80, %rd86;
	ld.global.u32 	%r235, [%rd81];
	add.s64 	%rd83, %rd82, %rd86;
	ld.global.u32 	%r236, [%rd83];
$L__BB0_99:
	add.s64 	%rd86, %rd86, %rd7;
	add.s32 	%r249, %r249, 1;
	setp.ne.s32 	%p115, %r249, 0;
	@%p115 bra 	$L__BB0_97;
$L__BB0_100:
	st.volatile.shared.f32 	[%r19], %f125;
	st.shared.u32 	[%r21], %r235;
	mov.u32 	%r200, _ZZ14max_idx_kernelIfEvPKT_iiPiS3_E5idxsY;
	mad.lo.s32 	%r91, %r1, 192, %r200;
	shl.b32 	%r201, %r5, 2;
	add.s32 	%r92, %r91, %r201;
	st.shared.u32 	[%r92], %r236;
	bar.sync 	0;
	mov.b32 	%r256, 24;
$L__BB0_101:
	mov.u32 	%r93, %r256;
	setp.gt.u32 	%p116, %r5, 23;
	setp.ge.u32 	%p117, %r1, %r93;
	mul.lo.s32 	%r203, %r93, 192;
	add.s32 	%r94, %r18, %r203;
	add.s32 	%r95, %r20, %r203;
	add.s32 	%r96, %r91, %r203;
	add.s32 	%r97, %r94, %r201;
	add.s32 	%r98, %r95, %r201;
	add.s32 	%r99, %r96, %r201;
	or.pred  	%p118, %p117, %p116;
	@%p118 bra 	$L__BB0_104;
	ld.volatile.shared.f32 	%f107, [%r19];
	ld.volatile.shared.f32 	%f108, [%r97+96];
	setp.geu.f32 	%p119, %f107, %f108;
	@%p119 bra 	$L__BB0_104;
	ld.volatile.shared.f32 	%f109, [%r97+96];
	st.volatile.shared.f32 	[%r19], %f109;
	ld.shared.u32 	%r205, [%r98+96];
	st.shared.u32 	[%r21], %r205;
	ld.shared.u32 	%r206, [%r99+96];
	st.shared.u32 	[%r92], %r206;
$L__BB0_104:
	setp.ge.u32 	%p120, %r1, %r93;
	setp.gt.u32 	%p121, %r5, 11;
	bar.sync 	0;
	or.pred  	%p122, %p120, %p121;
	@%p122 bra 	$L__BB0_107;
	ld.volatile.shared.f32 	%f110, [%r19];
	ld.volatile.shared.f32 	%f111, [%r97+48];
	setp.geu.f32 	%p123, %f110, %f111;
	@%p123 bra 	$L__BB0_107;
	ld.volatile.shared.f32 	%f112, [%r97+48];
	st.volatile.shared.f32 	[%r19], %f112;
	ld.shared.u32 	%r208, [%r98+48];
	st.shared.u32 	[%r21], %r208;
	ld.shared.u32 	%r209, [%r99+48];
	st.shared.u32 	[%r92], %r209;
$L__BB0_107:
	setp.ge.u32 	%p124, %r1, %r93;
	setp.gt.u32 	%p125, %r5, 5;
	bar.sync 	0;
	or.pred  	%p126, %p124, %p125;
	@%p126 bra 	$L__BB0_110;
	ld.volatile.shared.f32 	%f113, [%r19];
	ld.volatile.shared.f32 	%f114, [%r97+24];
	setp.geu.f32 	%p127, %f113, %f114;
	@%p127 bra 	$L__BB0_110;
	ld.volatile.shared.f32 	%f115, [%r97+24];
	st.volatile.shared.f32 	[%r19], %f115;
	ld.shared.u32 	%r211, [%r98+24];
	st.shared.u32 	[%r21], %r211;
	ld.shared.u32 	%r212, [%r99+24];
	st.shared.u32 	[%r92], %r212;
$L__BB0_110:
	setp.ge.u32 	%p128, %r1, %r93;
	setp.gt.u32 	%p129, %r5, 2;
	bar.sync 	0;
	or.pred  	%p130, %p128, %p129;
	@%p130 bra 	$L__BB0_113;
	ld.volatile.shared.f32 	%f116, [%r19];
	ld.volatile.shared.f32 	%f117, [%r97+12];
	setp.geu.f32 	%p131, %f116, %f117;
	@%p131 bra 	$L__BB0_113;
	ld.volatile.shared.f32 	%f118, [%r97+12];
	st.volatile.shared.f32 	[%r19], %f118;
	ld.shared.u32 	%r214, [%r98+12];
	st.shared.u32 	[%r21], %r214;
	ld.shared.u32 	%r215, [%r99+12];
	st.shared.u32 	[%r92], %r215;
$L__BB0_113:
	setp.ge.u32 	%p132, %r1, %r93;
	setp.ne.s32 	%p133, %r5, 0;
	bar.sync 	0;
	or.pred  	%p134, %p132, %p133;
	@%p134 bra 	$L__BB0_116;
	ld.volatile.shared.f32 	%f119, [%r19];
	ld.volatile.shared.f32 	%f120, [%r94+4];
	setp.geu.f32 	%p135, %f119, %f120;
	@%p135 bra 	$L__BB0_116;
	ld.volatile.shared.f32 	%f121, [%r94+4];
	st.volatile.shared.f32 	[%r19], %f121;
	ld.shared.u32 	%r216, [%r95+4];
	st.shared.u32 	[%r21], %r216;
	ld.shared.u32 	%r217, [%r96+4];
	st.shared.u32 	[%r92], %r217;
$L__BB0_116:
	bar.sync 	0;
	shr.u32 	%r256, %r93, 1;
	setp.gt.u32 	%p136, %r93, 1;
	@%p136 bra 	$L__BB0_101;
	setp.ne.s32 	%p137, %r22, 0;
	@%p137 bra 	$L__BB0_119;
	ld.shared.u32 	%r218, [_ZZ14max_idx_kernelIfEvPKT_iiPiS3_E5idxsX];
	cvta.to.global.u64 	%rd84, %rd12;
	st.global.u32 	[%rd84], %r218;
	ld.shared.u32 	%r219, [_ZZ14max_idx_kernelIfEvPKT_iiPiS3_E5idxsY];
	cvta.to.global.u64 	%rd85, %rd13;
	st.global.u32 	[%rd85], %r219;
$L__BB0_119:
	ret;

}


// ===== COMPILED SASS (sm_100) =====

	.target	sm_100

	.elftype	@"ET_EXEC"


//--------------------- .note.nv.tkinfo           --------------------------
	.section	.note.nv.tkinfo,"",@"SHT_NOTE"
	.sectionflags	@"SHF_NOTE_NV_TKINFO"
	.tkinfo
        /*0018*/ 	.word	0x00000002
        /*0030*/ 	.string	""
        /*0030*/ 	.string	"ptxas"
        /*0030*/ 	.string	"Cuda compilation tools, release 13.0, V13.0.88"
        /*0030*/ 	.string	"Build cuda_13.0.r13.0/compiler.36424714_0"
        /*0030*/ 	.string	"-arch sm_100 -m 64 "



//--------------------- .note.nv.cuinfo           --------------------------
	.section	.note.nv.cuinfo,"",@"SHT_NOTE"
	.sectionflags	@"SHF_NOTE_NV_CUINFO"
        /*0018*/ 	.short	0x0002
        /*001a*/ 	.short	0x0064
        /*001c*/ 	.short	0x0082
	.zero		2


//--------------------- .nv.info                  --------------------------
	.section	.nv.info,"",@"SHT_CUDA_INFO"
	.align	4


	//----- nvinfo : EIATTR_REGCOUNT
	.align		4
        /*0000*/ 	.byte	0x04, 0x2f
        /*0002*/ 	.short	(.L_6 - .L_5)
	.align		4
.L_5:
        /*0004*/ 	.word	index@(_Z14max_idx_kernelIfEvPKT_iiPiS3_)
        /*0008*/ 	.word	0x00000020


	//----- nvinfo : EIATTR_FRAME_SIZE
	.align		4
.L_6:
        /*000c*/ 	.byte	0x04, 0x11
        /*000e*/ 	.short	(.L_8 - .L_7)
	.align		4
.L_7:
        /*0010*/ 	.word	index@(_Z14max_idx_kernelIfEvPKT_iiPiS3_)
        /*0014*/ 	.word	0x00000000


	//----- nvinfo : EIATTR_MIN_STACK_SIZE
	.align		4
.L_8:
        /*0018*/ 	.byte	0x04, 0x12
        /*001a*/ 	.short	(.L_10 - .L_9)
	.align		4
.L_9:
        /*001c*/ 	.word	index@(_Z14max_idx_kernelIfEvPKT_iiPiS3_)
        /*0020*/ 	.word	0x00000000
.L_10:


//--------------------- .nv.compat                --------------------------
	.section	.nv.compat,"",@"SHT_CUDA_COMPAT_INFO"
	.align	4
        /*0000*/ 	.byte	0x02, 0x09, 0x00, 0x00, 0x02, 0x02, 0x01, 0x00, 0x02, 0x05, 0x05, 0x00, 0x03, 0x07, 0x01, 0x01
        /*0010*/ 	.byte	0x02, 0x03, 0x00, 0x00, 0x02, 0x06, 0x01, 0x00, 0x04, 0x0b, 0x08, 0x00, 0x09, 0x00, 0x00, 0x00
        /*0020*/ 	.byte	0x00, 0x00, 0x00, 0x00


//--------------------- .nv.info._Z14max_idx_kernelIfEvPKT_iiPiS3_ --------------------------
	.section	.nv.info._Z14max_idx_kernelIfEvPKT_iiPiS3_,"",@"SHT_CUDA_INFO"
	.sectionflags	@""
	.align	4


	//----- nvinfo : EIATTR_CUDA_API_VERSION
	.align		4
        /*0000*/ 	.byte	0x04, 0x37
        /*0002*/ 	.short	(.L_12 - .L_11)
.L_11:
        /*0004*/ 	.word	0x00000082


	//----- nvinfo : EIATTR_KPARAM_INFO
	.align		4
.L_12:
        /*0008*/ 	.byte	0x04, 0x17
        /*000a*/ 	.short	(.L_14 - .L_13)
.L_13:
        /*000c*/ 	.word	0x00000000
        /*0010*/ 	.short	0x0004
        /*0012*/ 	.short	0x0018
        /*0014*/ 	.byte	0x00, 0xf5, 0x21, 0x00


	//----- nvinfo : EIATTR_KPARAM_INFO
	.align		4
.L_14:
        /*0018*/ 	.byte	0x04, 0x17
        /*001a*/ 	.short	(.L_16 - .L_15)
.L_15:
        /*001c*/ 	.word	0x00000000
        /*0020*/ 	.short	0x0003
        /*0022*/ 	.short	0x0010
        /*0024*/ 	.byte	0x00, 0xf5, 0x21, 0x00


	//----- nvinfo : EIATTR_KPARAM_INFO
	.align		4
.L_16:
        /*0028*/ 	.byte	0x04, 0x17
        /*002a*/ 	.short	(.L_18 - .L_17)
.L_17:
        /*002c*/ 	.word	0x00000000
        /*0030*/ 	.short	0x0002
        /*0032*/ 	.short	0x000c
        /*0034*/ 	.byte	0x00, 0xf0, 0x11, 0x00


	//----- nvinfo : EIATTR_KPARAM_INFO
	.align		4
.L_18:
        /*0038*/ 	.byte	0x04, 0x17
        /*003a*/ 	.short	(.L_20 - .L_19)
.L_19:
        /*003c*/ 	.word	0x00000000
        /*0040*/ 	.short	0x0001
        /*0042*/ 	.short	0x0008
        /*0044*/ 	.byte	0x00, 0xf0, 0x11, 0x00


	//----- nvinfo : EIATTR_KPARAM_INFO
	.align		4
.L_20:
        /*0048*/ 	.byte	0x04, 0x17
        /*004a*/ 	.short	(.L_22 - .L_21)
.L_21:
        /*004c*/ 	.word	0x00000000
        /*0050*/ 	.short	0x0000
        /*0052*/ 	.short	0x0000
        /*0054*/ 	.byte	0x00, 0xf5, 0x21, 0x00


	//----- nvinfo : EIATTR_SPARSE_MMA_MASK
	.align		4
.L_22:
        /*0058*/ 	.byte	0x03, 0x50
        /*005a*/ 	.short	0x0000


	//----- nvinfo : EIATTR_MAXREG_COUNT
	.align		4
        /*005c*/ 	.byte	0x03, 0x1b
        /*005e*/ 	.short	0x00ff


	//----- nvinfo : EIATTR_NUM_BARRIERS
	.align		4
        /*0060*/ 	.byte	0x02, 0x4c
        /*0062*/ 	.byte	0x01
	.zero		1


	//----- nvinfo : EIATTR_MERCURY_ISA_VERSION
	.align		4
        /*0064*/ 	.byte	0x03, 0x5f
        /*0066*/ 	.short	0x0101


	//----- nvinfo : EIATTR_INT_WARP_WIDE_INSTR_OFFSETS
	.align		4
        /*0068*/ 	.byte	0x04, 0x31
        /*006a*/ 	.short	(.L_24 - .L_23)


	//   ....[0]....
.L_23:
        /*006c*/ 	.word	0x00001690


	//   ....[1]....
        /*0070*/ 	.word	0x00001820


	//   ....[2]....
        /*0074*/ 	.word	0x00001860


	//   ....[3]....
        /*0078*/ 	.word	0x00001900


	//----- nvinfo : EIATTR_VRC_CTA_INIT_COUNT
	.align		4
.L_24:
        /*007c*/ 	.byte	0x02, 0x4a
	.zero		1
	.zero		1


	//----- nvinfo : EIATTR_EXIT_INSTR_OFFSETS
	.align		4
        /*0080*/ 	.byte	0x04, 0x1c
        /*0082*/ 	.short	(.L_26 - .L_25)


	//   ....[0]....
.L_25:
        /*0084*/ 	.word	0x00001990


	//   ....[1]....
        /*0088*/ 	.word	0x00002a70


	//   ....[2]....
        /*008c*/ 	.word	0x00002b10


	//----- nvinfo : EIATTR_CRS_STACK_SIZE
	.align		4
.L_26:
        /*0090*/ 	.byte	0x04, 0x1e
        /*0092*/ 	.short	(.L_28 - .L_27)
.L_27:
        /*0094*/ 	.word	0x00000000


	//----- nvinfo : EIATTR_CBANK_PARAM_SIZE
	.align		4
.L_28:
        /*0098*/ 	.byte	0x03, 0x19
        /*009a*/ 	.short	0x0020


	//----- nvinfo : EIATTR_PARAM_CBANK
	.align		4
        /*009c*/ 	.byte	0x04, 0x0a
        /*009e*/ 	.short	(.L_30 - .L_29)
	.align		4
.L_29:
        /*00a0*/ 	.word	index@(.nv.constant0._Z14max_idx_kernelIfEvPKT_iiPiS3_)
        /*00a4*/ 	.short	0x0380
        /*00a6*/ 	.short	0x0020


	//----- nvinfo : EIATTR_SW_WAR
	.align		4
.L_30:
        /*00a8*/ 	.byte	0x04, 0x36
        /*00aa*/ 	.short	(.L_32 - .L_31)
.L_31:
        /*00ac*/ 	.word	0x00000008
.L_32:


//--------------------- .nv.callgraph             --------------------------
	.section	.nv.callgraph,"",@"SHT_CUDA_CALLGRAPH"
	.align	4
	.sectionentsize	8
	.align		4
        /*0000*/ 	.word	0x00000000
	.align		4
        /*0004*/ 	.word	0xffffffff
	.align		4
        /*0008*/ 	.word	0x00000000
	.align		4
        /*000c*/ 	.word	0xfffffffe
	.align		4
        /*0010*/ 	.word	0x00000000
	.align		4
        /*0014*/ 	.word	0xfffffffd
	.align		4
        /*0018*/ 	.word	0x00000000
	.align		4
        /*001c*/ 	.word	0xfffffffc


//--------------------- .nv.constant4             --------------------------
	.section	.nv.constant4,"a",@progbits
	.align	8
	.align		8
.nv.constant4:
        /*0000*/ 	.dword	blk_vals
	.align		8
        /*0008*/ 	.dword	blk_idxsX
	.align		8
        /*0010*/ 	.dword	blk_idxsY
	.align		8
        /*0018*/ 	.dword	blk_numX
	.align		8
        /*0020*/ 	.dword	blk_numY


//--------------------- .text._Z14max_idx_kernelIfEvPKT_iiPiS3_ --------------------------
	.section	.text._Z14max_idx_kernelIfEvPKT_iiPiS3_,"ax",@progbits
	.align	128
        .global         _Z14max_idx_kernelIfEvPKT_iiPiS3_
        .type           _Z14max_idx_kernelIfEvPKT_iiPiS3_,@function
        .size           _Z14max_idx_kernelIfEvPKT_iiPiS3_,(.L_x_73 - _Z14max_idx_kernelIfEvPKT_iiPiS3_)
        .other          _Z14max_idx_kernelIfEvPKT_iiPiS3_,@"STO_CUDA_ENTRY STV_DEFAULT"
_Z14max_idx_kernelIfEvPKT_iiPiS3_:
.text._Z14max_idx_kernelIfEvPKT_iiPiS3_:
[----:B------:R-:W-:Y:S01]  /*0000*/  LDC R1, c[0x0][0x37c] ;  /* 0x0000df00ff017b82 */ /* 0x000fe20000000800 */
[----:B------:R-:W0:Y:S07]  /*0010*/  S2R R4, SR_TID.Y ;  /* 0x0000000000047919 */ /* 0x000e2e0000002200 */
[----:B------:R-:W1:Y:S01]  /*0020*/  LDC R6, c[0x0][0x360] ;  /* 0x0000d800ff067b82 */ /* 0x000e620000000800 */
[----:B------:R-:W2:Y:S01]  /*0030*/  LDCU.64 UR8, c[0x0][0x388] ;  /* 0x00007100ff0877ac */ /* 0x000ea20008000a00 */
[----:B------:R-:W-:Y:S01]  /*0040*/  MOV R0, 0x400 ;  /* 0x0000040000007802 */ /* 0x000fe20000000f00 */
[----:B------:R-:W0:Y:S01]  /*0050*/  S2R R25, SR_CTAID.Y ;  /* 0x0000000000197919 */ /* 0x000e220000002600 */
[----:B------:R-:W-:Y:S01]  /*0060*/  BSSY.RECONVERGENT B0, `(.L_x_0) ;  /* 0x0000023000007945 */ /* 0x000fe20003800200 */
[----:B------:R-:W3:Y:S01]  /*0070*/  LDCU.64 UR6, c[0x0][0x358] ;  /* 0x00006b00ff0677ac */ /* 0x000ee20008000a00 */
[----:B------:R-:W-:Y:S01]  /*0080*/  IMAD.MOV.U32 R15, RZ, RZ, -0x40800000 ;  /* 0xbf800000ff0f7424 */ /* 0x000fe200078e00ff */
[----:B------:R-:W1:Y:S01]  /*0090*/  S2R R5, SR_TID.X ;  /* 0x0000000000057919 */ /* 0x000e620000002100 */
[----:B------:R-:W0:Y:S01]  /*00a0*/  LDC R7, c[0x0][0x364] ;  /* 0x0000d900ff077b82 */ /* 0x000e220000000800 */
[----:B------:R-:W-:Y:S01]  /*00b0*/  VIADD R2, R0, 0x2400 ;  /* 0x0000240000027836 */ /* 0x000fe20000000000 */
[----:B------:R-:W1:Y:S01]  /*00c0*/  S2R R27, SR_CTAID.X ;  /* 0x00000000001b7919 */ /* 0x000e620000002500 */
[----:B------:R-:W-:Y:S01]  /*00d0*/  IMAD.MOV.U32 R12, RZ, RZ, -0x1 ;  /* 0xffffffffff0c7424 */ /* 0x000fe200078e00ff */
[----:B------:R-:W4:Y:S01]  /*00e0*/  S2R R3, SR_CgaCtaId ;  /* 0x0000000000037919 */ /* 0x000f220000008800 */
[----:B0-----:R-:W-:-:S05]  /*00f0*/  IMAD R9, R7, R25, R4 ;  /* 0x0000001907097224 */ /* 0x001fca00078e0204 */
[----:B--2---:R-:W-:Y:S01]  /*0100*/  ISETP.GE.AND P0, PT, R9, UR9, PT ;  /* 0x0000000909007c0c */ /* 0x004fe2000bf06270 */
[----:B-1----:R-:W-:Y:S01]  /*0110*/  IMAD R8, R6, R27, R5 ;  /* 0x0000001b06087224 */ /* 0x002fe200078e0205 */
[----:B----4-:R-:W-:-:S04]  /*0120*/  LEA R0, R3, R0, 0x18 ;  /* 0x0000000003007211 */ /* 0x010fc800078ec0ff */
[----:B------:R-:W-:Y:S02]  /*0130*/  ISETP.GE.OR P0, PT, R8, UR8, P0 ;  /* 0x0000000808007c0c */ /* 0x000fe40008706670 */
[----:B------:R-:W-:-:S11]  /*0140*/  LEA R16, R3, R2, 0x18 ;  /* 0x0000000203107211 */ /* 0x000fd600078ec0ff */
[----:B---3--:R-:W-:Y:S05]  /*0150*/  @P0 BRA `(.L_x_1) ;  /* 0x00000000004c0947 */ /* 0x008fea0003800000 */
[----:B------:R-:W0:Y:S01]  /*0160*/  LDC.64 R2, c[0x0][0x380] ;  /* 0x0000e000ff027b82 */ /* 0x000e220000000a00 */
[----:B------:R-:W1:Y:S01]  /*0170*/  LDCU UR4, c[0x0][0x370] ;  /* 0x00006e00ff0477ac */ /* 0x000e620008000800 */
[----:B------:R-:W-:Y:S02]  /*0180*/  IMAD.MOV.U32 R10, RZ, RZ, R8 ;  /* 0x000000ffff0a7224 */ /* 0x000fe400078e0008 */
[----:B------:R-:W-:Y:S01]  /*0190*/  IMAD.MOV.U32 R11, RZ, RZ, R9 ;  /* 0x000000ffff0b7224 */ /* 0x000fe200078e0009 */
[----:B------:R-:W2:Y:S01]  /*01a0*/  LDCU UR5, c[0x0][0x374] ;  /* 0x00006e80ff0577ac */ /* 0x000ea20008000800 */
[----:B------:R-:W-:Y:S02]  /*01b0*/  IMAD.MOV.U32 R12, RZ, RZ, -0x1 ;  /* 0xffffffffff0c7424 */ /* 0x000fe400078e00ff */
[----:B------:R-:W-:Y:S02]  /*01c0*/  IMAD.MOV.U32 R15, RZ, RZ, -0x40800000 ;  /* 0xbf800000ff0f7424 */ /* 0x000fe400078e00ff */
[----:B-1----:R-:W-:-:S02]  /*01d0*/  IMAD R13, R6, UR4, RZ ;  /* 0x00000004060d7c24 */ /* 0x002fc4000f8e02ff */
[----:B--2---:R-:W-:-:S07]  /*01e0*/  IMAD R14, R7, UR5, RZ ;  /* 0x00000005070e7c24 */ /* 0x004fce000f8e02ff */
.L_x_2:
[----:B0-----:R-:W-:-:S06]  /*01f0*/  IMAD.WIDE R8, R11, 0x4, R2 ;  /* 0x000000040b087825 */ /* 0x001fcc00078e0202 */
[----:B------:R-:W2:Y:S01]  /*0200*/  LDG.E R8, desc[UR6][R8.64] ;  /* 0x0000000608087981 */ /* 0x000ea2000c1e1900 */
[----:B------:R-:W-:-:S05]  /*0210*/  IMAD.IADD R11, R14, 0x1, R11 ;  /* 0x000000010e0b7824 */ /* 0x000fca00078e020b */
[----:B------:R-:W-:Y:S02]  /*0220*/  ISETP.GE.AND P1, PT, R11, UR9, PT ;  /* 0x000000090b007c0c */ /* 0x000fe4000bf26270 */
[----:B--2---:R-:W-:-:S04]  /*0230*/  FSETP.GT.AND P0, PT, R8, R15, PT ;  /* 0x0000000f0800720b */ /* 0x004fc80003f04000 */
[----:B------:R-:W-:Y:S01]  /*0240*/  SEL R12, R10, R12, P0 ;  /* 0x0000000c0a0c7207 */ /* 0x000fe20000000000 */
[----:B------:R-:W-:Y:S01]  /*0250*/  IMAD.IADD R10, R13, 0x1, R10 ;  /* 0x000000010d0a7824 */ /* 0x000fe200078e020a */
[----:B------:R-:W-:-:S04]  /*0260*/  FSEL R15, R8, R15, P0 ;  /* 0x0000000f080f7208 */ /* 0x000fc80000000000 */
[----:B------:R-:W-:-:S13]  /*0270*/  ISETP.LT.AND P2, PT, R10, UR8, PT ;  /* 0x000000080a007c0c */ /* 0x000fda000bf41270 */
[----:B------:R-:W-:Y:S05]  /*0280*/  @!P1 BRA P2, `(.L_x_2) ;  /* 0xfffffffc00d89947 */ /* 0x000fea000103ffff */
.L_x_1:
[----:B------:R-:W-:Y:S05]  /*0290*/  BSYNC.RECONVERGENT B0 ;  /* 0x0000000000007941 */ /* 0x000fea0003800200 */
.L_x_0:
[C---:B------:R-:W-:Y:S01]  /*02a0*/  VIMNMX.U32 R14, PT, PT, R5.reuse, R4, !PT ;  /* 0x00000004050e7248 */ /* 0x040fe20007fe0000 */
[C---:B------:R-:W-:Y:S01]  /*02b0*/  IMAD R9, R5.reuse, 0xc0, R0 ;  /* 0x000000c005097824 */ /* 0x040fe200078e0200 */
[----:B------:R0:W-:Y:S01]  /*02c0*/  STS [R0+0x6c00], RZ ;  /* 0x006c00ff00007388 */ /* 0x0001e20000000800 */
[----:B------:R-:W-:Y:S01]  /*02d0*/  IMAD R11, R5, 0xc0, R16 ;  /* 0x000000c0050b7824 */ /* 0x000fe200078e0210 */
[----:B------:R-:W-:Y:S01]  /*02e0*/  ISETP.GT.U32.AND P5, PT, R14, 0x17, PT ;  /* 0x000000170e00780c */ /* 0x000fe20003fa4070 */
[C---:B------:R-:W-:Y:S01]  /*02f0*/  IMAD R8, R4.reuse, 0x4, R9 ;  /* 0x0000000404087824 */ /* 0x040fe200078e0209 */
[C---:B------:R-:W-:Y:S01]  /*0300*/  ISETP.GT.U32.AND P4, PT, R4.reuse, 0xb, PT ;  /* 0x0000000b0400780c */ /* 0x040fe20003f84070 */
[C---:B------:R-:W-:Y:S01]  /*0310*/  IMAD R13, R4.reuse, 0x4, R11 ;  /* 0x00000004040d7824 */ /* 0x040fe200078e020b */
[----:B------:R-:W-:Y:S01]  /*0320*/  BSSY.RECONVERGENT B0, `(.L_x_3) ;  /* 0x0000011000007945 */ /* 0x000fe20003800200 */
[C---:B------:R-:W-:Y:S01]  /*0330*/  ISETP.GT.U32.AND P3, PT, R4.reuse, 0x5, PT ;  /* 0x000000050400780c */ /* 0x040fe20003f64070 */
[----:B------:R0:W-:Y:S01]  /*0340*/  STS [R8], R15 ;  /* 0x0000000f08007388 */ /* 0x0001e20000000800 */
[----:B------:R-:W-:-:S02]  /*0350*/  ISETP.GT.U32.AND P2, PT, R4, 0x2, PT ;  /* 0x000000020400780c */ /* 0x000fc40003f44070 */
[C---:B------:R-:W-:Y:S01]  /*0360*/  ISETP.NE.AND P1, PT, R4.reuse, RZ, PT ;  /* 0x000000ff0400720c */ /* 0x040fe20003f25270 */
[----:B------:R0:W-:Y:S01]  /*0370*/  STS [R13], R12 ;  /* 0x0000000c0d007388 */ /* 0x0001e20000000800 */
[----:B------:R-:W-:Y:S01]  /*0380*/  BAR.SYNC.DEFER_BLOCKING 0x0 ;  /* 0x0000000000007b1d */ /* 0x000fe20000010000 */
[----:B------:R-:W-:Y:S02]  /*0390*/  ISETP.GT.U32.AND P0, PT, R4, 0x17, PT ;  /* 0x000000170400780c */ /* 0x000fe40003f04070 */
[----:B------:R-:W-:-:S03]  /*03a0*/  ISETP.GT.U32.OR P6, PT, R5, 0x17, P4 ;  /* 0x000000170500780c */ /* 0x000fc600027c4470 */
[----:B------:R-:W-:Y:S10]  /*03b0*/  @P5 BRA `(.L_x_4) ;  /* 0x00000000001c5947 */ /* 0x000ff40003800000 */
[----:B------:R-:W-:Y:S04]  /*03c0*/  LDS R2, [R8] ;  /* 0x0000000008027984 */ /* 0x000fe80000000800 */
[----:B------:R-:W1:Y:S02]  /*03d0*/  LDS R3, [R8+0x1260] ;  /* 0x0012600008037984 */ /* 0x000e640000000800 */
[----:B-1----:R-:W-:-:S13]  /*03e0*/  FSETP.GEU.AND P5, PT, R2, R3, PT ;  /* 0x000000030200720b */ /* 0x002fda0003fae000 */
[----:B------:R-:W1:Y:S04]  /*03f0*/  @!P5 LDS R3, [R8+0x1260] ;  /* 0x001260000803d984 */ /* 0x000e680000000800 */
[----:B-1----:R-:W-:Y:S04]  /*0400*/  @!P5 STS [R8], R3 ;  /* 0x000000030800d388 */ /* 0x002fe80000000800 */
[----:B------:R-:W1:Y:S04]  /*0410*/  @!P5 LDS R2, [R13+0x1260] ;  /* 0x001260000d02d984 */ /* 0x000e680000000800 */
[----:B-1----:R1:W-:Y:S02]  /*0420*/  @!P5 STS [R13], R2 ;  /* 0x000000020d00d388 */ /* 0x0023e40000000800 */
.L_x_4:
[----:B------:R-:W-:Y:S05]  /*0430*/  BSYNC.RECONVERGENT B0 ;  /* 0x0000000000007941 */ /* 0x000fea0003800200 */
.L_x_3:
[----:B------:R-:W-:Y:S01]  /*0440*/  BAR.SYNC.DEFER_BLOCKING 0x0 ;  /* 0x0000000000007b1d */ /* 0x000fe20000010000 */
[----:B------:R-:W-:-:S05]  /*0450*/  ISETP.GT.U32.OR P5, PT, R5, 0x17, P3 ;  /* 0x000000170500780c */ /* 0x000fca0001fa4470 */
[----:B------:R-:W-:Y:S04]  /*0460*/  BSSY.RECONVERGENT B0, `(.L_x_5) ;  /* 0x0000009000007945 */ /* 0x000fe80003800200 */
[----:B------:R-:W-:Y:S05]  /*0470*/  @P6 BRA `(.L_x_6) ;  /* 0x00000000001c6947 */ /* 0x000fea0003800000 */
[----:B-1----:R-:W-:Y:S04]  /*0480*/  LDS R2, [R8] ;  /* 0x0000000008027984 */ /* 0x002fe80000000800 */
[----:B------:R-:W1:Y:S02]  /*0490*/  LDS R3, [R8+0x1230] ;  /* 0x0012300008037984 */ /* 0x000e640000000800 */
[----:B-1----:R-:W-:-:S13]  /*04a0*/  FSETP.GEU.AND P6, PT, R2, R3, PT ;  /* 0x000000030200720b */ /* 0x002fda0003fce000 */
[----:B------:R-:W1:Y:S04]  /*04b0*/  @!P6 LDS R3, [R8+0x1230] ;  /* 0x001230000803e984 */ /* 0x000e680000000800 */
[----:B-1----:R-:W-:Y:S04]  /*04c0*/  @!P6 STS [R8], R3 ;  /* 0x000000030800e388 */ /* 0x002fe80000000800 */
[----:B------:R-:W1:Y:S04]  /*04d0*/  @!P6 LDS R2, [R13+0x1230] ;  /* 0x001230000d02e984 */ /* 0x000e680000000800 */
[----:B-1----:R2:W-:Y:S02]  /*04e0*/  @!P6 STS [R13], R2 ;  /* 0x000000020d00e388 */ /* 0x0025e40000000800 */
.L_x_6:
[----:B------:R-:W-:Y:S05]  /*04f0*/  BSYNC.RECONVERGENT B0 ;  /* 0x0000000000007941 */ /* 0x000fea0003800200 */
.L_x_5:
[----:B------:R-:W-:Y:S01]  /*0500*/  BAR.SYNC.DEFER_BLOCKING 0x0 ;  /* 0x0000000000007b1d */ /* 0x000fe20000010000 */
[----:B------:R-:W-:-:S05]  /*0510*/  ISETP.GT.U32.OR P6, PT, R5, 0x17, P2 ;  /* 0x000000170500780c */ /* 0x000fca00017c4470 */
[----:B------:R-:W-:Y:S04]  /*0520*/  BSSY.RECONVERGENT B0, `(.L_x_7) ;  /* 0x0000009000007945 */ /* 0x000fe80003800200 */
[----:B------:R-:W-:Y:S05]  /*0530*/  @P5 BRA `(.L_x_8) ;  /* 0x00000000001c5947 */ /* 0x000fea0003800000 */
[----:B-12---:R-:W-:Y:S04]  /*0540*/  LDS R2, [R8] ;  /* 0x0000000008027984 */ /* 0x006fe80000000800 */
[----:B------:R-:W1:Y:S02]  /*0550*/  LDS R3, [R8+0x1218] ;  /* 0x0012180008037984 */ /* 0x000e640000000800 */
[----:B-1----:R-:W-:-:S13]  /*0560*/  FSETP.GEU.AND P5, PT, R2, R3, PT ;  /* 0x000000030200720b */ /* 0x002fda0003fae000 */
[----:B------:R-:W1:Y:S04]  /*0570*/  @!P5 LDS R3, [R8+0x1218] ;  /* 0x001218000803d984 */ /* 0x000e680000000800 */
[----:B-1----:R-:W-:Y:S04]  /*0580*/  @!P5 STS [R8], R3 ;  /* 0x000000030800d388 */ /* 0x002fe80000000800 */
[----:B------:R-:W1:Y:S04]  /*0590*/  @!P5 LDS R2, [R13+0x1218] ;  /* 0x001218000d02d984 */ /* 0x000e680000000800 */
[----:B-1----:R3:W-:Y:S02]  /*05a0*/  @!P5 STS [R13], R2 ;  /* 0x000000020d00d388 */ /* 0x0027e40000000800 */
.L_x_8:
[----:B------:R-:W-:Y:S05]  /*05b0*/  BSYNC.RECONVERGENT B0 ;  /* 0x0000000000007941 */ /* 0x000fea0003800200 */
.L_x_7:
[----:B------:R-:W-:Y:S01]  /*05c0*/  BAR.SYNC.DEFER_BLOCKING 0x0 ;  /* 0x0000000000007b1d */ /* 0x000fe20000010000 */
[----:B------:R-:W-:-:S05]  /*05d0*/  ISETP.GT.U32.OR P5, PT, R5, 0x17, P1 ;  /* 0x000000170500780c */ /* 0x000fca0000fa4470 */
[----:B------:R-:W-:Y:S04]  /*05e0*/  BSSY.RECONVERGENT B0, `(.L_x_9) ;  /* 0x0000009000007945 */ /* 0x000fe80003800200 */
[----:B------:R-:W-:Y:S05]  /*05f0*/  @P6 BRA `(.L_x_10) ;  /* 0x00000000001c6947 */ /* 0x000fea0003800000 */
[----:B-123--:R-:W-:Y:S04]  /*0600*/  LDS R2, [R8] ;  /* 0x0000000008027984 */ /* 0x00efe80000000800 */
[----:B------:R-:W1:Y:S02]  /*0610*/  LDS R3, [R8+0x120c] ;  /* 0x00120c0008037984 */ /* 0x000e640000000800 */
[----:B-1----:R-:W-:-:S13]  /*0620*/  FSETP.GEU.AND P6, PT, R2, R3, PT ;  /* 0x000000030200720b */ /* 0x002fda0003fce000 */
[----:B------:R-:W1:Y:S04]  /*0630*/  @!P6 LDS R3, [R8+0x120c] ;  /* 0x00120c000803e984 */ /* 0x000e680000000800 */
[----:B-1----:R-:W-:Y:S04]  /*0640*/  @!P6 STS [R8], R3 ;  /* 0x000000030800e388 */ /* 0x002fe80000000800 */
[----:B------:R-:W1:Y:S04]  /*0650*/  @!P6 LDS R2, [R13+0x120c] ;  /* 0x00120c000d02e984 */ /* 0x000e680000000800 */
[----:B-1----:R4:W-:Y:S02]  /*0660*/  @!P6 STS [R13], R2 ;  /* 0x000000020d00e388 */ /* 0x0029e40000000800 */
.L_x_10:
[----:B------:R-:W-:Y:S05]  /*0670*/  BSYNC.RECONVERGENT B0 ;  /* 0x0000000000007941 */ /* 0x000fea0003800200 */
.L_x_9:
[----:B------:R-:W-:Y:S01]  /*0680*/  BAR.SYNC.DEFER_BLOCKING 0x0 ;  /* 0x0000000000007b1d */ /* 0x000fe20000010000 */
[----:B------:R-:W-:-:S05]  /*0690*/  ISETP.GT.U32.OR P6, PT, R5, 0xb, P0 ;  /* 0x0000000b0500780c */ /* 0x000fca00007c4470 */
[----:B------:R-:W-:Y:S04]  /*06a0*/  BSSY.RECONVERGENT B0, `(.L_x_11) ;  /* 0x0000009000007945 */ /* 0x000fe80003800200 */
[----:B------:R-:W-:Y:S05]  /*06b0*/  @P5 BRA `(.L_x_12) ;  /* 0x00000000001c5947 */ /* 0x000fea0003800000 */
[----:B-1234-:R-:W-:Y:S04]  /*06c0*/  LDS R2, [R8] ;  /* 0x0000000008027984 */ /* 0x01efe80000000800 */
[----:B------:R-:W1:Y:S02]  /*06d0*/  LDS R3, [R9+0x1204] ;  /* 0x0012040009037984 */ /* 0x000e640000000800 */
[----:B-1----:R-:W-:-:S13]  /*06e0*/  FSETP.GEU.AND P5, PT, R2, R3, PT ;  /* 0x000000030200720b */ /* 0x002fda0003fae000 */
[----:B------:R-:W1:Y:S04]  /*06f0*/  @!P5 LDS R3, [R9+0x1204] ;  /* 0x001204000903d984 */ /* 0x000e680000000800 */
[----:B-1----:R-:W-:Y:S04]  /*0700*/  @!P5 STS [R8], R3 ;  /* 0x000000030800d388 */ /* 0x002fe80000000800 */
[----:B------:R-:W1:Y:S04]  /*0710*/  @!P5 LDS R2, [R11+0x1204] ;  /* 0x001204000b02d984 */ /* 0x000e680000000800 */
[----:B-1----:R1:W-:Y:S02]  /*0720*/  @!P5 STS [R13], R2 ;  /* 0x000000020d00d388 */ /* 0x0023e40000000800 */
.L_x_12:
[----:B------:R-:W-:Y:S05]  /*0730*/  BSYNC.RECONVERGENT B0 ;  /* 0x0000000000007941 */ /* 0x000fea0003800200 */
.L_x_11:
[----:B------:R-:W-:Y:S01]  /*0740*/  BAR.SYNC.DEFER_BLOCKING 0x0 ;  /* 0x0000000000007b1d */ /* 0x000fe20000010000 */
[----:B------:R-:W-:-:S05]  /*0750*/  ISETP.GT.U32.AND P5, PT, R14, 0xb, PT ;  /* 0x0000000b0e00780c */ /* 0x000fca0003fa4070 */
        /* <DEDUP_REMOVED lines=9> */
.L_x_14:
[----:B------:R-:W-:Y:S05]  /*07f0*/  BSYNC.RECONVERGENT B0 ;  /* 0x0000000000007941 */ /* 0x000fea0003800200 */
.L_x_13:
        /* <DEDUP_REMOVED lines=11> */
.L_x_16:
[----:B------:R-:W-:Y:S05]  /*08b0*/  BSYNC.RECONVERGENT B0 ;  /* 0x0000000000007941 */ /* 0x000fea0003800200 */
.L_x_15:
        /* <DEDUP_REMOVED lines=11> */
.L_x_18:
[----:B------:R-:W-:Y:S05]  /*0970*/  BSYNC.RECONVERGENT B0 ;  /* 0x0000000000007941 */ /* 0x000fea0003800200 */
.L_x_17:
        /* <DEDUP_REMOVED lines=11> */
.L_x_20:
[----:B------:R-:W-:Y:S05]  /*0a30*/  BSYNC.RECONVERGENT B0 ;  /* 0x0000000000007941 */ /* 0x000fea0003800200 */
.L_x_19:
        /* <DEDUP_REMOVED lines=11> */
.L_x_22:
[----:B------:R-:W-:Y:S05]  /*0af0*/  BSYNC.RECONVERGENT B0 ;  /* 0x0000000000007941 */ /* 0x000fea0003800200 */
.L_x_21:
        /* <DEDUP_REMOVED lines=11> */
.L_x_24:
[----:B------:R-:W-:Y:S05]  /*0bb0*/  BSYNC.RECONVERGENT B0 ;  /* 0x0000000000007941 */ /* 0x000fea0003800200 */
.L_x_23:
        /* <DEDUP_REMOVED lines=11> */
.L_x_26:
[----:B------:R-:W-:Y:S05]  /*0c70*/  BSYNC.RECONVERGENT B0 ;  /* 0x0000000000007941 */ /* 0x000fea0003800200 */
.L_x_25:
        /* <DEDUP_REMOVED lines=11> */
.L_x_28:
[----:B------:R-:W-:Y:S05]  /*0d30*/  BSYNC.RECONVERGENT B0 ;  /* 0x0000000000007941 */ /* 0x000fea0003800200 */
.L_x_27:
        /* <DEDUP_REMOVED lines=11> */
.L_x_30:
[----:B------:R-:W-:Y:S05]  /*0df0*/  BSYNC.RECONVERGENT B0 ;  /* 0x0000000000007941 */ /* 0x000fea0003800200 */
.L_x_29:
        /* <DEDUP_REMOVED lines=11> */
.L_x_32:
[----:B------:R-:W-:Y:S05]  /*0eb0*/  BSYNC.RECONVERGENT B0 ;  /* 0x0000000000007941 */ /* 0x000fea0003800200 */
.L_x_31:
        /* <DEDUP_REMOVED lines=11> */
.L_x_34:
[----:B------:R-:W-:Y:S05]  /*0f70*/  BSYNC.RECONVERGENT B0 ;  /* 0x0000000000007941 */ /* 0x000fea0003800200 */
.L_x_33:
        /* <DEDUP_REMOVED lines=11> */
.L_x_36:
[----:B------:R-:W-:Y:S05]  /*1030*/  BSYNC.RECONVERGENT B0 ;  /* 0x0000000000007941 */ /* 0x000fea0003800200 */
.L_x_35:
[----:B------:R-:W-:Y:S01]  /*1040*/  BAR.SYNC.DEFER_BLOCKING 0x0 ;  /* 0x0000000000007b1d */ /* 0x000fe20000010000 */
[----:B------:R-:W-:-:S05]  /*1050*/  LOP3.LUT P5, R10, R5, RZ, R4, 0xfa, !PT ;  /* 0x000000ff050a7212 */ /* 0x000fca00078afa04 */
        /* <DEDUP_REMOVED lines=9> */
.L_x_38:
[----:B------:R-:W-:Y:S05]  /*10f0*/  BSYNC.RECONVERGENT B0 ;  /* 0x0000000000007941 */ /* 0x000fea0003800200 */
.L_x_37:
[----:B------:R-:W-:Y:S01]  /*1100*/  BAR.SYNC.DEFER_BLOCKING 0x0 ;  /* 0x0000000000007b1d */ /* 0x000fe20000010000 */
[----:B------:R-:W-:Y:S02]  /*1110*/  ISETP.GT.U32.AND P6, PT, R14, 0x2, PT ;  /* 0x000000020e00780c */ /* 0x000fe40003fc4070 */
[C---:B------:R-:W-:Y:S02]  /*1120*/  ISETP.GT.U32.OR P1, PT, R5.reuse, 0x2, P1 ;  /* 0x000000020500780c */ /* 0x040fe40000f24470 */
[C---:B------:R-:W-:Y:S01]  /*1130*/  ISETP.NE.OR P0, PT, R5.reuse, RZ, P0 ;  /* 0x000000ff0500720c */ /* 0x040fe20000705670 */
[----:B------:R-:W-:Y:S01]  /*1140*/  BSSY.RECONVERGENT B0, `(.L_x_39) ;  /* 0x000000c000007945 */ /* 0x000fe20003800200 */
[C---:B------:R-:W-:Y:S02]  /*1150*/  ISETP.NE.OR P4, PT, R5.reuse, RZ, P4 ;  /* 0x000000ff0500720c */ /* 0x040fe40002785670 */
[C---:B------:R-:W-:Y:S02]  /*1160*/  ISETP.NE.OR P3, PT, R5.reuse, RZ, P3 ;  /* 0x000000ff0500720c */ /* 0x040fe40001f65670 */
[----:B------:R-:W-:-:S03]  /*1170*/  ISETP.NE.OR P2, PT, R5, RZ, P2 ;  /* 0x000000ff0500720c */ /* 0x000fc60001745670 */
[----:B------:R-:W-:Y:S10]  /*1180*/  @P6 BRA `(.L_x_40) ;  /* 0x00000000001c6947 */ /* 0x000ff40003800000 */
[----:B-1234-:R-:W-:Y:S04]  /*1190*/  LDS R2, [R8] ;  /* 0x0000000008027984 */ /* 0x01efe80000000800 */
[----:B------:R-:W1:Y:S02]  /*11a0*/  LDS R3, [R8+0x24c] ;  /* 0x00024c0008037984 */ /* 0x000e640000000800 */
[----:B-1----:R-:W-:-:S13]  /*11b0*/  FSETP.GEU.AND P6, PT, R2, R3, PT ;  /* 0x000000030200720b */ /* 0x002fda0003fce000 */
[----:B------:R-:W1:Y:S04]  /*11c0*/  @!P6 LDS R3, [R8+0x24c] ;  /* 0x00024c000803e984 */ /* 0x000e680000000800 */
[----:B-1----:R-:W-:Y:S04]  /*11d0*/  @!P6 STS [R8], R3 ;  /* 0x000000030800e388 */ /* 0x002fe80000000800 */
[----:B------:R-:W1:Y:S04]  /*11e0*/  @!P6 LDS R2, [R13+0x24c] ;  /* 0x00024c000d02e984 */ /* 0x000e680000000800 */
[----:B-1----:R1:W-:Y:S02]  /*11f0*/  @!P6 STS [R13], R2 ;  /* 0x000000020d00e388 */ /* 0x0023e40000000800 */
.L_x_40:
[----:B------:R-:W-:Y:S05]  /*1200*/  BSYNC.RECONVERGENT B0 ;  /* 0x0000000000007941 */ /* 0x000fea0003800200 */
.L_x_39:
[----:B------:R-:W-:Y:S01]  /*1210*/  BAR.SYNC.DEFER_BLOCKING 0x0 ;  /* 0x0000000000007b1d */ /* 0x000fe20000010000 */
[----:B------:R-:W-:-:S05]  /*1220*/  ISETP.NE.AND P6, PT, R10, RZ, PT ;  /* 0x000000ff0a00720c */ /* 0x000fca0003fc5270 */
        /* <DEDUP_REMOVED lines=9> */
.L_x_42:
[----:B------:R-:W-:Y:S05]  /*12c0*/  BSYNC.RECONVERGENT B0 ;  /* 0x0000000000007941 */ /* 0x000fea0003800200 */
.L_x_41:
[----:B------:R-:W-:Y:S06]  /*12d0*/  BAR.SYNC.DEFER_BLOCKING 0x0 ;  /* 0x0000000000007b1d */ /* 0x000fec0000010000 */
        /* <DEDUP_REMOVED lines=9> */
.L_x_44:
[----:B------:R-:W-:Y:S05]  /*1370*/  BSYNC.RECONVERGENT B0 ;  /* 0x0000000000007941 */ /* 0x000fea0003800200 */
.L_x_43:
        /* <DEDUP_REMOVED lines=10> */
.L_x_46:
[----:B------:R-:W-:Y:S05]  /*1420*/  BSYNC.RECONVERGENT B0 ;  /* 0x0000000000007941 */ /* 0x000fea0003800200 */
.L_x_45:
        /* <DEDUP_REMOVED lines=10> */
.L_x_48:
[----:B------:R-:W-:Y:S05]  /*14d0*/  BSYNC.RECONVERGENT B0 ;  /* 0x0000000000007941 */ /* 0x000fea0003800200 */
.L_x_47:
        /* <DEDUP_REMOVED lines=10> */
.L_x_50:
[----:B------:R-:W-:Y:S05]  /*1580*/  BSYNC.RECONVERGENT B0 ;  /* 0x0000000000007941 */ /* 0x000fea0003800200 */
.L_x_49:
        /* <DEDUP_REMOVED lines=10> */
.L_x_52:
[----:B------:R-:W-:Y:S05]  /*1630*/  BSYNC.RECONVERGENT B0 ;  /* 0x0000000000007941 */ /* 0x000fea0003800200 */
.L_x_51:
[----:B------:R-:W-:Y:S06]  /*1640*/  BAR.SYNC.DEFER_BLOCKING 0x0 ;  /* 0x0000000000007b1d */ /* 0x000fec0000010000 */
[----:B------:R-:W-:Y:S04]  /*1650*/  BSSY.RECONVERGENT B0, `(.L_x_53) ;  /* 0x0000030000007945 */ /* 0x000fe80003800200 */
[----:B------:R-:W-:Y:S05]  /*1660*/  @P6 BRA `(.L_x_54) ;  /* 0x0000000000b86947 */ /* 0x000fea0003800000 */
[----:B0-----:R-:W0:Y:S01]  /*1670*/  S2R R12, SR_LANEID ;  /* 0x00000000000c7919 */ /* 0x001e220000000000 */
[----:B------:R-:W5:Y:S01]  /*1680*/  LDC.64 R18, c[0x4][RZ] ;  /* 0x01000000ff127b82 */ /* 0x000f620000000a00 */
[----:B------:R-:W-:Y:S01]  /*1690*/  VOTEU.ANY UR5, UPT, PT ;  /* 0x0000000000057886 */ /* 0x000fe200038e0100 */
[----:B------:R-:W0:Y:S01]  /*16a0*/  LDS R23, [R0] ;  /* 0x0000000000177984 */ /* 0x000e220000000800 */
[----:B------:R-:W0:Y:S03]  /*16b0*/  FLO.U32 R21, UR5 ;  /* 0x0000000500157d00 */ /* 0x000e2600080e0000 */
[----:B------:R-:W0:Y:S02]  /*16c0*/  LDS R22, [R0+0x2400] ;  /* 0x0024000000167984 */ /* 0x000e240000000800 */
[----:B-1234-:R-:W1:Y:S02]  /*16d0*/  LDC.64 R2, c[0x4][0x8] ;  /* 0x01000200ff027b82 */ /* 0x01ee640000000a00 */
[----:B------:R-:W2:Y:S06]  /*16e0*/  LDS R20, [R0+0x4800] ;  /* 0x0048000000147984 */ /* 0x000eac0000000800 */
[----:B------:R-:W3:Y:S08]  /*16f0*/  LDC.64 R14, c[0x4][0x10] ;  /* 0x01000400ff0e7b82 */ /* 0x000ef00000000a00 */
[----:B------:R-:W4:Y:S01]  /*1700*/  LDC.64 R16, c[0x4][0x18] ;  /* 0x01000600ff107b82 */ /* 0x000f220000000a00 */
[----:B-----5:R-:W-:Y:S01]  /*1710*/  IMAD.WIDE.U32 R18, R27, 0x2c, R18 ;  /* 0x0000002c1b127825 */ /* 0x020fe200078e0012 */
[----:B0-----:R-:W-:-:S03]  /*1720*/  ISETP.EQ.U32.AND P0, PT, R21, R12, PT ;  /* 0x0000000c1500720c */ /* 0x001fc60003f02070 */
[----:B-1----:R-:W-:-:S04]  /*1730*/  IMAD.WIDE.U32 R2, R27, 0x2c, R2 ;  /* 0x0000002c1b027825 */ /* 0x002fc800078e0002 */
[----:B------:R-:W-:-:S04]  /*1740*/  IMAD.WIDE.U32 R18, R25, 0x4, R18 ;  /* 0x0000000419127825 */ /* 0x000fc800078e0012 */
[----:B---3--:R-:W-:Y:S02]  /*1750*/  IMAD.WIDE.U32 R14, R27, 0x2c, R14 ;  /* 0x0000002c1b0e7825 */ /* 0x008fe400078e000e */
[----:B------:R-:W4:Y:S01]  /*1760*/  POPC R27, UR5 ;  /* 0x00000005001b7d09 */ /* 0x000f220008000000 */
[----:B------:R-:W-:Y:S01]  /*1770*/  STG.E.STRONG.SYS desc[UR6][R18.64], R23 ;  /* 0x0000001712007986 */ /* 0x000fe2000c115906 */
[----:B------:R-:W-:-:S04]  /*1780*/  IMAD.WIDE.U32 R2, R25, 0x4, R2 ;  /* 0x0000000419027825 */ /* 0x000fc800078e0002 */
[----:B------:R-:W-:Y:S01]  /*1790*/  IMAD.WIDE.U32 R14, R25, 0x4, R14 ;  /* 0x00000004190e7825 */ /* 0x000fe200078e000e */
[----:B------:R-:W-:Y:S04]  /*17a0*/  STG.E desc[UR6][R2.64], R22 ;  /* 0x0000001602007986 */ /* 0x000fe8000c101906 */
[----:B--2---:R-:W-:Y:S04]  /*17b0*/  STG.E desc[UR6][R14.64], R20 ;  /* 0x000000140e007986 */ /* 0x004fe8000c101906 */
[----:B----4-:R-:W2:Y:S01]  /*17c0*/  @P0 ATOMG.E.ADD.STRONG.GPU PT, R16, desc[UR6][R16.64], R27 ;  /* 0x8000001b101009a8 */ /* 0x010ea200081ef106 */
[----:B------:R-:W0:Y:S01]  /*17d0*/  LDCU UR4, c[0x0][0x370] ;  /* 0x00006e00ff0477ac */ /* 0x000e220008000800 */
[----:B------:R-:W1:Y:S01]  /*17e0*/  S2R R25, SR_LTMASK ;  /* 0x0000000000197919 */ /* 0x000e620000003900 */
[----:B0-----:R-:W-:Y:S01]  /*17f0*/  UIADD3 UR4, UPT, UPT, UR4, -0x1, URZ ;  /* 0xffffffff04047890 */ /* 0x001fe2000fffe0ff */
[----:B-1----:R-:W-:-:S04]  /*1800*/  LOP3.LUT R26, R25, UR5, RZ, 0xc0, !PT ;  /* 0x00000005191a7c12 */ /* 0x002fc8000f8ec0ff */
[----:B------:R-:W0:Y:S01]  /*1810*/  POPC R29, R26 ;  /* 0x0000001a001d7309 */ /* 0x000e220000000000 */
[----:B--2---:R-:W0:Y:S02]  /*1820*/  SHFL.IDX PT, R24, R16, R21, 0x1f ;  /* 0x00001f1510187589 */ /* 0x004e2400000e0000 */
[----:B0-----:R-:W-:-:S05]  /*1830*/  IMAD.IADD R24, R24, 0x1, R29 ;  /* 0x0000000118187824 */ /* 0x001fca00078e021d */
[----:B------:R-:W-:-:S13]  /*1840*/  ISETP.NE.AND P0, PT, R24, UR4, PT ;  /* 0x0000000418007c0c */ /* 0x000fda000bf05270 */
[----:B------:R-:W-:Y:S05]  /*1850*/  @P0 BRA `(.L_x_54) ;  /* 0x00000000003c0947 */ /* 0x000fea0003800000 */
[----:B------:R-:W-:Y:S01]  /*1860*/  VOTEU.ANY UR5, UPT, PT ;  /* 0x0000000000057886 */ /* 0x000fe200038e0100 */
[----:B------:R-:W0:Y:S01]  /*1870*/  LDC.64 R2, c[0x4][0x20] ;  /* 0x01000800ff027b82 */ /* 0x000e220000000a00 */
[----:B------:R-:W1:Y:S08]  /*1880*/  FLO.U32 R17, UR5 ;  /* 0x0000000500117d00 */ /* 0x000e7000080e0000 */
[----:B------:R-:W0:Y:S01]  /*1890*/  POPC R15, UR5 ;  /* 0x00000005000f7d09 */ /* 0x000e220008000000 */
[----:B-1----:R-:W-:-:S13]  /*18a0*/  ISETP.EQ.U32.AND P0, PT, R17, R12, PT ;  /* 0x0000000c1100720c */ /* 0x002fda0003f02070 */
[----:B0-----:R-:W2:Y:S01]  /*18b0*/  @P0 ATOMG.E.ADD.STRONG.GPU PT, R2, desc[UR6][R2.64], R15 ;  /* 0x8000000f020209a8 */ /* 0x001ea200081ef106 */
[----:B------:R-:W-:Y:S01]  /*18c0*/  LOP3.LUT R25, R25, UR5, RZ, 0xc0, !PT ;  /* 0x0000000519197c12 */ /* 0x000fe2000f8ec0ff */
[----:B------:R-:W0:Y:S05]  /*18d0*/  LDCU UR4, c[0x0][0x374] ;  /* 0x00006e80ff0477ac */ /* 0x000e2a0008000800 */
[----:B------:R-:W1:Y:S01]  /*18e0*/  POPC R25, R25 ;  /* 0x0000001900197309 */ /* 0x000e620000000000 */
[----:B0-----:R-:W-:Y:S01]  /*18f0*/  UIADD3 UR4, UPT, UPT, UR4, -0x1, URZ ;  /* 0xffffffff04047890 */ /* 0x001fe2000fffe0ff */
[----:B--2---:R-:W1:Y:S02]  /*1900*/  SHFL.IDX PT, R12, R2, R17, 0x1f ;  /* 0x00001f11020c7589 */ /* 0x004e6400000e0000 */
[----:B-1----:R-:W-:-:S05]  /*1910*/  IMAD.IADD R12, R12, 0x1, R25 ;  /* 0x000000010c0c7824 */ /* 0x002fca00078e0219 */
[----:B------:R-:W-:-:S13]  /*1920*/  ISETP.NE.AND P0, PT, R12, UR4, PT ;  /* 0x000000040c007c0c */ /* 0x000fda000bf05270 */
[----:B------:R-:W-:-:S05]  /*1930*/  @!P0 IMAD.MOV.U32 R19, RZ, RZ, 0x1 ;  /* 0x00000001ff138424 */ /* 0x000fca00078e00ff */
[----:B------:R0:W-:Y:S02]  /*1940*/  @!P0 STS [R0+0x6c00], R19 ;  /* 0x006c001300008388 */ /* 0x0001e40000000800 */
.L_x_54:
[----:B------:R-:W-:Y:S05]  /*1950*/  BSYNC.RECONVERGENT B0 ;  /* 0x0000000000007941 */ /* 0x000fea0003800200 */
.L_x_53:
[----:B------:R-:W-:Y:S06]  /*1960*/  BAR.SYNC.DEFER_BLOCKING 0x0 ;  /* 0x0000000000007b1d */ /* 0x000fec0000010000 */
[----:B0-----:R-:W0:Y:S02]  /*1970*/  LDS R0, [R0+0x6c00] ;  /* 0x006c000000007984 */ /* 0x001e240000000800 */
[----:B0-----:R-:W-:-:S13]  /*1980*/  ISETP.NE.AND P0, PT, R0, RZ, PT ;  /* 0x000000ff0000720c */ /* 0x001fda0003f05270 */
[----:B------:R-:W-:Y:S05]  /*1990*/  @!P0 EXIT ;  /* 0x000000000000894d */ /* 0x000fea0003800000 */
[----:B------:R-:W0:Y:S01]  /*19a0*/  LDCU UR4, c[0x0][0x370] ;  /* 0x00006e00ff0477ac */ /* 0x000e220008000800 */
[----:B------:R-:W-:Y:S01]  /*19b0*/  BSSY.RECONVERGENT B0, `(.L_x_55) ;  /* 0x00000ab000007945 */ /* 0x000fe20003800200 */
[----:B------:R-:W-:Y:S01]  /*19c0*/  IMAD.MOV.U32 R3, RZ, RZ, -0x40800000 ;  /* 0xbf800000ff037424 */ /* 0x000fe200078e00ff */
[----:B------:R-:W5:Y:S01]  /*19d0*/  LDCU UR5, c[0x0][0x374] ;  /* 0x00006e80ff0577ac */ /* 0x000f620008000800 */
[----:B-1234-:R-:W-:Y:S02]  /*19e0*/  IMAD.MOV.U32 R2, RZ, RZ, -0x1 ;  /* 0xffffffffff027424 */ /* 0x01efe400078e00ff */
[----:B------:R-:W-:Y:S01]  /*19f0*/  IMAD.MOV.U32 R0, RZ, RZ, -0x1 ;  /* 0xffffffffff007424 */ /* 0x000fe200078e00ff */
[----:B------:R-:W1:Y:S01]  /*1a00*/  LDCU.64 UR8, c[0x4][URZ] ;  /* 0x01000000ff0877ac */ /* 0x000e620008000a00 */
[----:B-----5:R-:W-:-:S04]  /*1a10*/  ISETP.GE.U32.AND P0, PT, R4, UR5, PT ;  /* 0x0000000504007c0c */ /* 0x020fc8000bf06070 */
[----:B0-----:R-:W-:-:S13]  /*1a20*/  ISETP.GE.U32.OR P0, PT, R5, UR4, P0 ;  /* 0x0000000405007c0c */ /* 0x001fda0008706470 */
[----:B-1----:R-:W-:Y:S05]  /*1a30*/  @P0 BRA `(.L_x_56) ;  /* 0x0000000800880947 */ /* 0x002fea0003800000 */
[----:B------:R-:W0:Y:S01]  /*1a40*/  I2F.U32.RP R0, R7 ;  /* 0x0000000700007306 */ /* 0x000e220000209000 */
[----:B------:R-:W-:Y:S01]  /*1a50*/  IMAD.IADD R20, R4, 0x1, R7 ;  /* 0x0000000104147824 */ /* 0x000fe200078e0207 */
[----:B------:R-:W-:Y:S01]  /*1a60*/  ISETP.NE.U32.AND P2, PT, R7, RZ, PT ;  /* 0x000000ff0700720c */ /* 0x000fe20003f45070 */
[----:B------:R-:W-:Y:S01]  /*1a70*/  IMAD.IADD R19, R5, 0x1, R6 ;  /* 0x0000000105137824 */ /* 0x000fe200078e0206 */
[----:B------:R-:W-:Y:S01]  /*1a80*/  ISETP.NE.U32.AND P5, PT, R6, RZ, PT ;  /* 0x000000ff0600720c */ /* 0x000fe20003fa5070 */
[----:B------:R-:W-:Y:S01]  /*1a90*/  BSSY.RECONVERGENT B1, `(.L_x_57) ;  /* 0x0000082000017945 */ /* 0x000fe20003800200 */
[----:B------:R-:W-:Y:S01]  /*1aa0*/  ISETP.GE.U32.AND P0, PT, R20, UR5, PT ;  /* 0x0000000514007c0c */ /* 0x000fe2000bf06070 */
[----:B------:R-:W-:Y:S01]  /*1ab0*/  IMAD.MOV.U32 R25, RZ, RZ, R5 ;  /* 0x000000ffff197224 */ /* 0x000fe200078e0005 */
[----:B------:R-:W1:Y:S01]  /*1ac0*/  I2F.U32.RP R12, R6 ;  /* 0x00000006000c7306 */ /* 0x000e620000209000 */
[----:B------:R-:W-:Y:S01]  /*1ad0*/  ISETP.GE.U32.AND P1, PT, R19, UR4, PT ;  /* 0x0000000413007c0c */ /* 0x000fe2000bf26070 */
[----:B------:R-:W-:-:S03]  /*1ae0*/  IMAD.MOV.U32 R18, RZ, RZ, R4 ;  /* 0x000000ffff127224 */ /* 0x000fc600078e0004 */
[----:B------:R-:W-:-:S03]  /*1af0*/  SEL R21, RZ, 0x1, P1 ;  /* 0x00000001ff157807 */ /* 0x000fc60000800000 */
[----:B0-----:R-:W0:Y:S08]  /*1b00*/  MUFU.RCP R0, R0 ;  /* 0x0000000000007308 */ /* 0x001e300000001000 */
[----:B-1----:R-:W1:Y:S01]  /*1b10*/  MUFU.RCP R12, R12 ;  /* 0x0000000c000c7308 */ /* 0x002e620000001000 */
[----:B0-----:R-:W-:Y:S01]  /*1b20*/  VIADD R14, R0, 0xffffffe ;  /* 0x0ffffffe000e7836 */ /* 0x001fe20000000000 */
[----:B------:R-:W-:-:S06]  /*1b30*/  SEL R0, RZ, 0x1, P0 ;  /* 0x00000001ff007807 */ /* 0x000fcc0000000000 */
[----:B------:R0:W2:Y:S01]  /*1b40*/  F2I.FTZ.U32.TRUNC.NTZ R15, R14 ;  /* 0x0000000e000f7305 */ /* 0x0000a2000021f000 */
[----:B-1----:R-:W-:-:S07]  /*1b50*/  VIADD R2, R12, 0xffffffe ;  /* 0x0ffffffe0c027836 */ /* 0x002fce0000000000 */
[----:B------:R1:W3:Y:S01]  /*1b60*/  F2I.FTZ.U32.TRUNC.NTZ R3, R2 ;  /* 0x0000000200037305 */ /* 0x0002e2000021f000 */
[----:B0-----:R-:W-:Y:S02]  /*1b70*/  IMAD.MOV.U32 R14, RZ, RZ, RZ ;  /* 0x000000ffff0e7224 */ /* 0x001fe400078e00ff */
[----:B--2---:R-:W-:Y:S02]  /*1b80*/  IMAD.MOV R16, RZ, RZ, -R15 ;  /* 0x000000ffff107224 */ /* 0x004fe400078e0a0f */
[----:B-1----:R-:W-:Y:S02]  /*1b90*/  IMAD.MOV.U32 R2, RZ, RZ, RZ ;  /* 0x000000ffff027224 */ /* 0x002fe400078e00ff */
[----:B------:R-:W-:-:S04]  /*1ba0*/  IMAD R17, R16, R7, RZ ;  /* 0x0000000710117224 */ /* 0x000fc800078e02ff */
[----:B------:R-:W-:Y:S01]  /*1bb0*/  IMAD.HI.U32 R17, R15, R17, R14 ;  /* 0x000000110f117227 */ /* 0x000fe200078e000e */
[----:B------:R-:W-:Y:S02]  /*1bc0*/  VIMNMX.U32 R15, PT, PT, R20, UR5, !PT ;  /* 0x00000005140f7c48 */ /* 0x000fe4000ffe0000 */
[----:B------:R-:W-:Y:S01]  /*1bd0*/  VIMNMX.U32 R14, PT, PT, R19, UR4, !PT ;  /* 0x00000004130e7c48 */ /* 0x000fe2000ffe0000 */
[----:B---3--:R-:W-:Y:S01]  /*1be0*/  IMAD.MOV R23, RZ, RZ, -R3 ;  /* 0x000000ffff177224 */ /* 0x008fe200078e0a03 */
[----:B------:R-:W-:-:S03]  /*1bf0*/  IADD3 R12, PT, PT, R15, -R20, -R0 ;  /* 0x800000140f0c7210 */ /* 0x000fc60007ffe800 */
[----:B------:R-:W-:Y:S02]  /*1c00*/  IMAD R23, R23, R6, RZ ;  /* 0x0000000617177224 */ /* 0x000fe400078e02ff */
[----:B------:R-:W-:-:S04]  /*1c10*/  IMAD.HI.U32 R17, R17, R12, RZ ;  /* 0x0000000c11117227 */ /* 0x000fc800078e00ff */
[----:B------:R-:W-:Y:S01]  /*1c20*/  IMAD.HI.U32 R2, R3, R23, R2 ;  /* 0x0000001703027227 */ /* 0x000fe200078e0002 */
[----:B------:R-:W-:-:S03]  /*1c30*/  IADD3 R3, PT, PT, R14, -R19, -R21 ;  /* 0x800000130e037210 */ /* 0x000fc60007ffe815 */
[----:B------:R-:W-:Y:S02]  /*1c40*/  IMAD.MOV R14, RZ, RZ, -R17 ;  /* 0x000000ffff0e7224 */ /* 0x000fe400078e0a11 */
[----:B------:R-:W-:-:S04]  /*1c50*/  IMAD.HI.U32 R2, R2, R3, RZ ;  /* 0x0000000302027227 */ /* 0x000fc800078e00ff */
[----:B------:R-:W-:Y:S02]  /*1c60*/  IMAD R12, R7, R14, R12 ;  /* 0x0000000e070c7224 */ /* 0x000fe400078e020c */
[----:B------:R-:W-:-:S03]  /*1c70*/  IMAD.MOV R15, RZ, RZ, -R2 ;  /* 0x000000ffff0f7224 */ /* 0x000fc600078e0a02 */
[----:B------:R-:W-:Y:S01]  /*1c80*/  ISETP.GE.U32.AND P0, PT, R12, R7, PT ;  /* 0x000000070c00720c */ /* 0x000fe20003f06070 */
[----:B------:R-:W-:-:S05]  /*1c90*/  IMAD R3, R6, R15, R3 ;  /* 0x0000000f06037224 */ /* 0x000fca00078e0203 */
[----:B------:R-:W-:-:S07]  /*1ca0*/  ISETP.GE.U32.AND P3, PT, R3, R6, PT ;  /* 0x000000060300720c */ /* 0x000fce0003f66070 */
[----:B------:R-:W-:Y:S02]  /*1cb0*/  @P0 IMAD.IADD R12, R12, 0x1, -R7 ;  /* 0x000000010c0c0824 */ /* 0x000fe400078e0a07 */
[----:B------:R-:W-:-:S03]  /*1cc0*/  @P0 VIADD R17, R17, 0x1 ;  /* 0x0000000111110836 */ /* 0x000fc60000000000 */
[----:B------:R-:W-:Y:S01]  /*1cd0*/  ISETP.GE.U32.AND P1, PT, R12, R7, PT ;  /* 0x000000070c00720c */ /* 0x000fe20003f26070 */
[----:B------:R-:W-:Y:S02]  /*1ce0*/  @P3 IMAD.IADD R3, R3, 0x1, -R6 ;  /* 0x0000000103033824 */ /* 0x000fe400078e0a06 */
[----:B------:R-:W-:-:S03]  /*1cf0*/  @P3 VIADD R2, R2, 0x1 ;  /* 0x0000000102023836 */ /* 0x000fc60000000000 */
[----:B------:R-:W-:Y:S01]  /*1d00*/  ISETP.GE.U32.AND P4, PT, R3, R6, PT ;  /* 0x000000060300720c */ /* 0x000fe20003f86070 */
[----:B------:R-:W-:-:S06]  /*1d10*/  IMAD.MOV.U32 R3, RZ, RZ, -0x40800000 ;  /* 0xbf800000ff037424 */ /* 0x000fcc00078e00ff */
[----:B------:R-:W-:Y:S01]  /*1d20*/  @P1 VIADD R17, R17, 0x1 ;  /* 0x0000000111111836 */ /* 0x000fe20000000000 */
[----:B------:R-:W-:-:S05]  /*1d30*/  @!P2 LOP3.LUT R17, RZ, R7, RZ, 0x33, !PT ;  /* 0x00000007ff11a212 */ /* 0x000fca00078e33ff */
[----:B------:R-:W-:Y:S01]  /*1d40*/  @P4 VIADD R2, R2, 0x1 ;  /* 0x0000000102024836 */ /* 0x000fe20000000000 */
[----:B------:R-:W-:Y:S01]  /*1d50*/  @!P5 LOP3.LUT R2, RZ, R6, RZ, 0x33, !PT ;  /* 0x00000006ff02d212 */ /* 0x000fe200078e33ff */
[----:B------:R-:W-:-:S05]  /*1d60*/  IMAD.IADD R0, R0, 0x1, R17 ;  /* 0x0000000100007824 */ /* 0x000fca00078e0211 */
[----:B------:R-:W-:Y:S01]  /*1d70*/  VIADDMNMX.U32 R0, R2, R21, R0, PT ;  /* 0x0000001502007246 */ /* 0x000fe20003800000 */
[----:B------:R-:W-:-:S03]  /*1d80*/  IMAD.MOV.U32 R2, RZ, RZ, -0x1 ;  /* 0xffffffffff027424 */ /* 0x000fc600078e00ff */
[C---:B------:R-:W-:Y:S01]  /*1d90*/  ISETP.GE.U32.AND P0, PT, R0.reuse, 0x3, PT ;  /* 0x000000030000780c */ /* 0x040fe20003f06070 */
[----:B------:R-:W-:Y:S02]  /*1da0*/  VIADD R14, R0, 0x1 ;  /* 0x00000001000e7836 */ /* 0x000fe40000000000 */
[----:B------:R-:W-:-:S03]  /*1db0*/  IMAD.MOV.U32 R0, RZ, RZ, -0x1 ;  /* 0xffffffffff007424 */ /* 0x000fc600078e00ff */
[----:B------:R-:W-:-:S04]  /*1dc0*/  LOP3.LUT R12, R14, 0x3, RZ, 0xc0, !PT ;  /* 0x000000030e0c7812 */ /* 0x000fc800078ec0ff */
[----:B------:R-:W-:-:S03]  /*1dd0*/  ISETP.NE.AND P4, PT, R12, RZ, PT ;  /* 0x000000ff0c00720c */ /* 0x000fc60003f85270 */
[----:B------:R-:W-:Y:S10]  /*1de0*/  @!P0 BRA `(.L_x_58) ;  /* 0x0000000400308947 */ /* 0x000ff40003800000 */
[----:B------:R-:W-:Y:S01]  /*1df0*/  LOP3.LUT R14, R14, 0xfffffffc, RZ, 0xc0, !PT ;  /* 0xfffffffc0e0e7812 */ /* 0x000fe200078ec0ff */
[C-C-:B------:R-:W-:Y:S02]  /*1e00*/  IMAD R21, R6.reuse, 0x2, R5.reuse ;  /* 0x0000000206157824 */ /* 0x140fe400078e0205 */
[----:B------:R-:W-:Y:S02]  /*1e10*/  IMAD R23, R6, 0x3, R5 ;  /* 0x0000000306177824 */ /* 0x000fe400078e0205 */
[C-C-:B------:R-:W-:Y:S02]  /*1e20*/  IMAD R22, R7.reuse, 0x2, R4.reuse ;  /* 0x0000000207167824 */ /* 0x140fe400078e0204 */
[----:B------:R-:W-:Y:S02]  /*1e30*/  IMAD R24, R7, 0x3, R4 ;  /* 0x0000000307187824 */ /* 0x000fe400078e0204 */
[----:B------:R-:W-:Y:S02]  /*1e40*/  IMAD.MOV.U32 R3, RZ, RZ, -0x40800000 ;  /* 0xbf800000ff037424 */ /* 0x000fe400078e00ff */
[----:B------:R-:W-:-:S02]  /*1e50*/  IMAD.MOV.U32 R0, RZ, RZ, -0x1 ;  /* 0xffffffffff007424 */ /* 0x000fc400078e00ff */
[----:B------:R-:W-:Y:S02]  /*1e60*/  IMAD.MOV.U32 R25, RZ, RZ, R5 ;  /* 0x000000ffff197224 */ /* 0x000fe400078e0005 */
[----:B------:R-:W-:Y:S02]  /*1e70*/  IMAD.MOV.U32 R18, RZ, RZ, R4 ;  /* 0x000000ffff127224 */ /* 0x000fe400078e0004 */
[----:B------:R-:W-:-:S07]  /*1e80*/  IMAD.MOV R26, RZ, RZ, -R14 ;  /* 0x000000ffff1a7224 */ /* 0x000fce00078e0a0e */
.L_x_59:
[----:B------:R-:W0:Y:S02]  /*1e90*/  LDC.64 R14, c[0x4][RZ] ;  /* 0x01000000ff0e7b82 */ /* 0x000e240000000a00 */
[----:B0-----:R-:W-:-:S04]  /*1ea0*/  IMAD.WIDE.U32 R28, R25, 0x2c, R14 ;  /* 0x0000002c191c7825 */ /* 0x001fc800078e000e */
[----:B------:R-:W-:-:S05]  /*1eb0*/  IMAD.WIDE.U32 R28, R18, 0x4, R28 ;  /* 0x00000004121c7825 */ /* 0x000fca00078e001c */
[----:B------:R-:W2:Y:S02]  /*1ec0*/  LDG.E.STRONG.SYS R16, desc[UR6][R28.64] ;  /* 0x000000061c107981 */ /* 0x000ea4000c1f5900 */
[----:B--2--5:R-:W-:Y:S01]  /*1ed0*/  FSETP.GT.AND P0, PT, R16, R3, PT ;  /* 0x000000031000720b */ /* 0x024fe20003f04000 */
[----:B------:R-:W-:-:S04]  /*1ee0*/  IMAD.WIDE.U32 R16, R19, 0x2c, R14 ;  /* 0x0000002c13107825 */ /* 0x000fc800078e000e */
[----:B------:R-:W-:-:S08]  /*1ef0*/  IMAD.WIDE.U32 R16, R20, 0x4, R16 ;  /* 0x0000000414107825 */ /* 0x000fd000078e0010 */
[----:B------:R-:W2:Y:S04]  /*1f00*/  @P0 LDG.E.STRONG.SYS R3, desc[UR6][R28.64] ;  /* 0x000000061c030981 */ /* 0x000ea8000c1f5900 */
[----:B------:R-:W2:Y:S02]  /*1f10*/  LDG.E.STRONG.SYS R27, desc[UR6][R16.64] ;  /* 0x00000006101b7981 */ /* 0x000ea4000c1f5900 */
[----:B--2---:R-:W-:-:S13]  /*1f20*/  FSETP.GT.AND P1, PT, R27, R3, PT ;  /* 0x000000031b00720b */ /* 0x004fda0003f24000 */
[----:B------:R0:W2:Y:S02]  /*1f30*/  @P1 LDG.E.STRONG.SYS R3, desc[UR6][R16.64] ;  /* 0x0000000610031981 */ /* 0x0000a4000c1f5900 */
[----:B0-----:R-:W-:-:S04]  /*1f40*/  IMAD.WIDE.U32 R16, R21, 0x2c, R14 ;  /* 0x0000002c15107825 */ /* 0x001fc800078e000e */
[----:B------:R-:W-:-:S05]  /*1f50*/  IMAD.WIDE.U32 R16, R22, 0x4, R16 ;  /* 0x0000000416107825 */ /* 0x000fca00078e0010 */
[----:B------:R-:W2:Y:S01]  /*1f60*/  LDG.E.STRONG.SYS R27, desc[UR6][R16.64] ;  /* 0x00000006101b7981 */ /* 0x000ea2000c1f5900 */
[----:B------:R-:W-:-:S04]  /*1f70*/  IMAD.WIDE.U32 R14, R23, 0x2c, R14 ;  /* 0x0000002c170e7825 */ /* 0x000fc800078e000e */
[----:B------:R-:W-:Y:S01]  /*1f80*/  IMAD.WIDE.U32 R28, R24, 0x4, R14 ;  /* 0x00000004181c7825 */ /* 0x000fe200078e000e */
[----:B--2---:R-:W-:-:S13]  /*1f90*/  FSETP.GT.AND P2, PT, R27, R3, PT ;  /* 0x000000031b00720b */ /* 0x004fda0003f44000 */
[----:B------:R-:W2:Y:S04]  /*1fa0*/  @P2 LDG.E.STRONG.SYS R3, desc[UR6][R16.64] ;  /* 0x0000000610032981 */ /* 0x000ea8000c1f5900 */
[----:B------:R-:W2:Y:S02]  /*1fb0*/  LDG.E.STRONG.SYS R14, desc[UR6][R28.64] ;  /* 0x000000061c0e7981 */ /* 0x000ea4000c1f5900 */
[----:B--2---:R-:W-:Y:S02]  /*1fc0*/  FSETP.GT.AND P3, PT, R14, R3, PT ;  /* 0x000000030e00720b */ /* 0x004fe40003f64000 */
[----:B------:R-:W0:Y:S11]  /*1fd0*/  @P0 LDC.64 R14, c[0x4][0x8] ;  /* 0x01000200ff0e0b82 */ /* 0x000e360000000a00 */
[----:B------:R-:W5:Y:S01]  /*1fe0*/  @P3 LDG.E.STRONG.SYS R3, desc[UR6][R28.64] ;  /* 0x000000061c033981 */ /* 0x000f62000c1f5900 */
[----:B0-----:R-:W-:-:S04]  /*1ff0*/  @P0 IMAD.WIDE.U32 R14, R25, 0x2c, R14 ;  /* 0x0000002c190e0825 */ /* 0x001fc800078e000e */
[----:B------:R-:W-:Y:S02]  /*2000*/  @P0 IMAD.WIDE.U32 R16, R18, 0x4, R14 ;  /* 0x0000000412100825 */ /* 0x000fe400078e000e */
[----:B------:R-:W0:Y:S03]  /*2010*/  @P0 LDC.64 R14, c[0x4][0x10] ;  /* 0x01000400ff0e0b82 */ /* 0x000e260000000a00 */
[----:B------:R1:W2:Y:S01]  /*2020*/  @P0 LDG.E R2, desc[UR6][R16.64] ;  /* 0x0000000610020981 */ /* 0x0002a2000c1e1900 */
[----:B0-----:R-:W-:-:S04]  /*2030*/  @P0 IMAD.WIDE.U32 R14, R25, 0x2c, R14 ;  /* 0x0000002c190e0825 */ /* 0x001fc800078e000e */
[----:B-1----:R-:W-:Y:S02]  /*2040*/  @P0 IMAD.WIDE.U32 R16, R18, 0x4, R14 ;  /* 0x0000000412100825 */ /* 0x002fe400078e000e */
[----:B------:R-:W0:Y:S03]  /*2050*/  @P1 LDC.64 R14, c[0x4][0x8] ;  /* 0x01000200ff0e1b82 */ /* 0x000e260000000a00 */
[----:B------:R1:W3:Y:S01]  /*2060*/  @P0 LDG.E R0, desc[UR6][R16.64] ;  /* 0x0000000610000981 */ /* 0x0002e2000c1e1900 */
[----:B0-----:R-:W-:-:S04]  /*2070*/  @P1 IMAD.WIDE.U32 R14, R19, 0x2c, R14 ;  /* 0x0000002c130e1825 */ /* 0x001fc800078e000e */
[C---:B-1----:R-:W-:Y:S02]  /*2080*/  @P1 IMAD.WIDE.U32 R16, R20.reuse, 0x4, R14 ;  /* 0x0000000414101825 */ /* 0x042fe400078e000e */
[----:B------:R-:W0:Y:S02]  /*2090*/  @P1 LDC.64 R14, c[0x4][0x10] ;  /* 0x01000400ff0e1b82 */ /* 0x000e240000000a00 */
[----:B0-----:R-:W-:Y:S01]  /*20a0*/  @P1 IMAD.WIDE.U32 R14, R19, 0x2c, R14 ;  /* 0x0000002c130e1825 */ /* 0x001fe200078e000e */
[----:B--2---:R0:W2:Y:S03]  /*20b0*/  @P1 LDG.E R2, desc[UR6][R16.64] ;  /* 0x0000000610021981 */ /* 0x0040a6000c1e1900 */
[----:B0-----:R-:W-:Y:S02]  /*20c0*/  @P1 IMAD.WIDE.U32 R16, R20, 0x4, R14 ;  /* 0x0000000414101825 */ /* 0x001fe400078e000e */
[----:B------:R-:W0:Y:S03]  /*20d0*/  @P2 LDC.64 R14, c[0x4][0x8] ;  /* 0x01000200ff0e2b82 */ /* 0x000e260000000a00 */
[----:B---3--:R1:W3:Y:S01]  /*20e0*/  @P1 LDG.E R0, desc[UR6][R16.64] ;  /* 0x0000000610001981 */ /* 0x0082e2000c1e1900 */
[----:B0-----:R-:W-:-:S04]  /*20f0*/  @P2 IMAD.WIDE.U32 R14, R21, 0x2c, R14 ;  /* 0x0000002c150e2825 */ /* 0x001fc800078e000e */
[----:B-1----:R-:W-:Y:S02]  /*2100*/  @P2 IMAD.WIDE.U32 R16, R22, 0x4, R14 ;  /* 0x0000000416102825 */ /* 0x002fe400078e000e */
[----:B------:R-:W0:Y:S02]  /*2110*/  @P2 LDC.64 R14, c[0x4][0x10] ;  /* 0x01000400ff0e2b82 */ /* 0x000e240000000a00 */
[----:B0-----:R-:W-:-:S04]  /*2120*/  @P2 IMAD.WIDE.U32 R14, R21, 0x2c, R14 ;  /* 0x0000002c150e2825 */ /* 0x001fc800078e000e */
[----:B------:R-:W-:Y:S01]  /*2130*/  @P2 IMAD.WIDE.U32 R14, R22, 0x4, R14 ;  /* 0x00000004160e2825 */ /* 0x000fe200078e000e */
[----:B--2---:R0:W2:Y:S02]  /*2140*/  @P2 LDG.E R2, desc[UR6][R16.64] ;  /* 0x0000000610022981 */ /* 0x0040a4000c1e1900 */
[----:B0-----:R-:W0:Y:S02]  /*2150*/  @P3 LDC.64 R16, c[0x4][0x10] ;  /* 0x01000400ff103b82 */ /* 0x001e240000000a00 */
[----:B---3--:R1:W3:Y:S06]  /*2160*/  @P2 LDG.E R0, desc[UR6][R14.64] ;  /* 0x000000060e002981 */ /* 0x0082ec000c1e1900 */
[----:B-1----:R-:W1:Y:S01]  /*2170*/  @P3 LDC.64 R14, c[0x4][0x8] ;  /* 0x01000200ff0e3b82 */ /* 0x002e620000000a00 */
[----:B0-----:R-:W-:-:S04]  /*2180*/  @P3 IMAD.WIDE.U32 R16, R23, 0x2c, R16 ;  /* 0x0000002c17103825 */ /* 0x001fc800078e0010 */
[----:B------:R-:W-:-:S04]  /*2190*/  @P3 IMAD.WIDE.U32 R16, R24, 0x4, R16 ;  /* 0x0000000418103825 */ /* 0x000fc800078e0010 */
[----:B-1----:R-:W-:-:S04]  /*21a0*/  @P3 IMAD.WIDE.U32 R14, R23, 0x2c, R14 ;  /* 0x0000002c170e3825 */ /* 0x002fc800078e000e */
[----:B------:R-:W-:-:S05]  /*21b0*/  @P3 IMAD.WIDE.U32 R14, R24, 0x4, R14 ;  /* 0x00000004180e3825 */ /* 0x000fca00078e000e */
[----:B--2---:R0:W5:Y:S04]  /*21c0*/  @P3 LDG.E R2, desc[UR6][R14.64] ;  /* 0x000000060e023981 */ /* 0x004168000c1e1900 */
[----:B---3--:R0:W5:Y:S01]  /*21d0*/  @P3 LDG.E R0, desc[UR6][R16.64] ;  /* 0x0000000610003981 */ /* 0x008162000c1e1900 */
[----:B------:R-:W-:-:S05]  /*21e0*/  VIADD R26, R26, 0x4 ;  /* 0x000000041a1a7836 */ /* 0x000fca0000000000 */
[----:B------:R-:W-:Y:S02]  /*21f0*/  ISETP.NE.AND P0, PT, R26, RZ, PT ;  /* 0x000000ff1a00720c */ /* 0x000fe40003f05270 */
[C-C-:B------:R-:W-:Y:S02]  /*2200*/  IADD3 R25, PT, PT, R6.reuse, R25, R6.reuse ;  /* 0x0000001906197210 */ /* 0x140fe40007ffe006 */
[C---:B------:R-:W-:Y:S01]  /*2210*/  IADD3 R18, PT, PT, R7.reuse, R18, R7 ;  /* 0x0000001207127210 */ /* 0x040fe20007ffe007 */
[C---:B------:R-:W-:Y:S01]  /*2220*/  IMAD R19, R6.reuse, 0x4, R19 ;  /* 0x0000000406137824 */ /* 0x040fe200078e0213 */
[C---:B------:R-:W-:Y:S01]  /*2230*/  IADD3 R25, PT, PT, R6.reuse, R25, R6 ;  /* 0x0000001906197210 */ /* 0x040fe20007ffe006 */
[C---:B------:R-:W-:Y:S01]  /*2240*/  IMAD R20, R7.reuse, 0x4, R20 ;  /* 0x0000000407147824 */ /* 0x040fe200078e0214 */
[C---:B------:R-:W-:Y:S01]  /*2250*/  IADD3 R18, PT, PT, R7.reuse, R18, R7 ;  /* 0x0000001207127210 */ /* 0x040fe20007ffe007 */
[----:B------:R-:W-:Y:S02]  /*2260*/  IMAD R21, R6, 0x4, R21 ;  /* 0x0000000406157824 */ /* 0x000fe400078e0215 */
[----:B------:R-:W-:-:S02]  /*2270*/  IMAD R22, R7, 0x4, R22 ;  /* 0x0000000407167824 */ /* 0x000fc400078e0216 */
[----:B------:R-:W-:Y:S02]  /*2280*/  IMAD R23, R6, 0x4, R23 ;  /* 0x0000000406177824 */ /* 0x000fe400078e0217 */
[----:B------:R-:W-:Y:S01]  /*2290*/  IMAD R24, R7, 0x4, R24 ;  /* 0x0000000407187824 */ /* 0x000fe200078e0218 */
[----:B0-----:R-:W-:Y:S06]  /*22a0*/  @P0 BRA `(.L_x_59) ;  /* 0xfffffff800f80947 */ /* 0x001fec000383ffff */
.L_x_58:
[----:B------:R-:W-:Y:S05]  /*22b0*/  BSYNC.RECONVERGENT B1 ;  /* 0x0000000000017941 */ /* 0x000fea0003800200 */
.L_x_57:
[----:B------:R-:W-:Y:S05]  /*22c0*/  @!P4 BRA `(.L_x_56) ;  /* 0x000000000064c947 */ /* 0x000fea0003800000 */
[----:B------:R-:W-:-:S04]  /*22d0*/  IMAD.WIDE.U32 R14, R18, 0x4, RZ ;  /* 0x00000004120e7825 */ /* 0x000fc800078e00ff */
[----:B------:R-:W-:-:S04]  /*22e0*/  IMAD.WIDE.U32 R16, R7, 0x4, RZ ;  /* 0x0000000407107825 */ /* 0x000fc800078e00ff */
[----:B------:R-:W-:-:S04]  /*22f0*/  IMAD.WIDE.U32 R14, R25, 0x2c, R14 ;  /* 0x0000002c190e7825 */ /* 0x000fc800078e000e */
[----:B------:R-:W-:-:S04]  /*2300*/  IMAD.WIDE.U32 R6, R6, 0x2c, R16 ;  /* 0x0000002c06067825 */ /* 0x000fc800078e0010 */
[----:B------:R-:W-:Y:S02]  /*2310*/  IMAD.MOV.U32 R21, RZ, RZ, R14 ;  /* 0x000000ffff157224 */ /* 0x000fe400078e000e */
[----:B------:R-:W-:Y:S02]  /*2320*/  IMAD.MOV.U32 R20, RZ, RZ, R15 ;  /* 0x000000ffff147224 */ /* 0x000fe400078e000f */
[----:B------:R-:W-:-:S07]  /*2330*/  IMAD.MOV R12, RZ, RZ, -R12 ;  /* 0x000000ffff0c7224 */ /* 0x000fce00078e0a0c */
.L_x_60:
[----:B-1----:R-:W-:-:S04]  /*2340*/  IADD3 R14, P0, PT, R21, UR8, RZ ;  /* 0x00000008150e7c10 */ /* 0x002fc8000ff1e0ff */
[----:B------:R-:W-:-:S05]  /*2350*/  IADD3.X R15, PT, PT, R20, UR9, RZ, P0, !PT ;  /* 0x00000009140f7c10 */ /* 0x000fca00087fe4ff */
[----:B------:R-:W2:Y:S01]  /*2360*/  LDG.E.STRONG.SYS R16, desc[UR6][R14.64] ;  /* 0x000000060e107981 */ /* 0x000ea2000c1f5900 */
[----:B------:R-:W-:Y:S01]  /*2370*/  VIADD R12, R12, 0x1 ;  /* 0x000000010c0c7836 */ /* 0x000fe20000000000 */
[----:B--2--5:R-:W-:-:S13]  /*2380*/  FSETP.GT.AND P0, PT, R16, R3, PT ;  /* 0x000000031000720b */ /* 0x024fda0003f04000 */
[----:B------:R-:W0:Y:S01]  /*2390*/  @P0 LDC.64 R18, c[0x4][0x8] ;  /* 0x01000200ff120b82 */ /* 0x000e220000000a00 */
[----:B------:R1:W5:Y:S07]  /*23a0*/  @P0 LDG.E.STRONG.SYS R3, desc[UR6][R14.64] ;  /* 0x000000060e030981 */ /* 0x00036e000c1f5900 */
[----:B------:R-:W2:Y:S01]  /*23b0*/  @P0 LDC.64 R16, c[0x4][0x10] ;  /* 0x01000400ff100b82 */ /* 0x000ea20000000a00 */
[----:B0-----:R-:W-:-:S05]  /*23c0*/  @P0 IADD3 R18, P1, PT, R21, R18, RZ ;  /* 0x0000001215120210 */ /* 0x001fca0007f3e0ff */
[----:B------:R-:W-:Y:S01]  /*23d0*/  @P0 IMAD.X R19, R20, 0x1, R19, P1 ;  /* 0x0000000114130824 */ /* 0x000fe200008e0613 */
[----:B------:R-:W-:Y:S02]  /*23e0*/  ISETP.NE.AND P1, PT, R12, RZ, PT ;  /* 0x000000ff0c00720c */ /* 0x000fe40003f25270 */
[----:B--2---:R-:W-:Y:S02]  /*23f0*/  @P0 IADD3 R16, P2, PT, R21, R16, RZ ;  /* 0x0000001015100210 */ /* 0x004fe40007f5e0ff */
[----:B------:R1:W5:Y:S03]  /*2400*/  @P0 LDG.E R2, desc[UR6][R18.64] ;  /* 0x0000000612020981 */ /* 0x000366000c1e1900 */
[----:B------:R-:W-:-:S05]  /*2410*/  @P0 IMAD.X R17, R20, 0x1, R17, P2 ;  /* 0x0000000114110824 */ /* 0x000fca00010e0611 */
[----:B------:R1:W5:Y:S01]  /*2420*/  @P0 LDG.E R0, desc[UR6][R16.64] ;  /* 0x0000000610000981 */ /* 0x000362000c1e1900 */
[----:B------:R-:W-:-:S05]  /*2430*/  IADD3 R21, P0, PT, R6, R21, RZ ;  /* 0x0000001506157210 */ /* 0x000fca0007f1e0ff */
[----:B------:R-:W-:Y:S01]  /*2440*/  IMAD.X R20, R7, 0x1, R20, P0 ;  /* 0x0000000107147824 */ /* 0x000fe200000e0614 */
[----:B------:R-:W-:Y:S07]  /*2450*/  @P1 BRA `(.L_x_60) ;  /* 0xfffffffc00b81947 */ /* 0x000fee000383ffff */
.L_x_56:
[----:B------:R-:W-:Y:S05]  /*2460*/  BSYNC.RECONVERGENT B0 ;  /* 0x0000000000007941 */ /* 0x000fea0003800200 */
.L_x_55:
[----:B------:R-:W0:Y:S01]  /*2470*/  S2R R7, SR_CgaCtaId ;  /* 0x0000000000077919 */ /* 0x000e220000008800 */
[----:B------:R-:W-:Y:S02]  /*2480*/  MOV R6, 0x400 ;  /* 0x0000040000067802 */ /* 0x000fe40000000f00 */
[----:B------:R-:W-:Y:S01]  /*2490*/  ISETP.GT.U32.AND P3, PT, R4, 0x17, PT ;  /* 0x000000170400780c */ /* 0x000fe20003f64070 */
[----:B-----5:R2:W-:Y:S02]  /*24a0*/  STS [R8], R3 ;  /* 0x0000000308007388 */ /* 0x0205e40000000800 */
[----:B------:R-:W-:Y:S02]  /*24b0*/  VIADD R6, R6, 0x4800 ;  /* 0x0000480006067836 */ /* 0x000fe40000000000 */
[----:B------:R2:W-:Y:S03]  /*24c0*/  STS [R13], R2 ;  /* 0x000000020d007388 */ /* 0x0005e60000000800 */
[----:B0-----:R-:W-:-:S05]  /*24d0*/  LEA R6, R7, R6, 0x18 ;  /* 0x0000000607067211 */ /* 0x001fca00078ec0ff */
[----:B------:R-:W-:Y:S02]  /*24e0*/  IMAD R7, R5, 0xc0, R6 ;  /* 0x000000c005077824 */ /* 0x000fe400078e0206 */
[----:B------:R-:W-:Y:S02]  /*24f0*/  IMAD.MOV.U32 R6, RZ, RZ, 0x18 ;  /* 0x00000018ff067424 */ /* 0x000fe400078e00ff */
[----:B-1----:R-:W-:-:S05]  /*2500*/  IMAD R15, R4, 0x4, R7 ;  /* 0x00000004040f7824 */ /* 0x002fca00078e0207 */
[----:B------:R2:W-:Y:S01]  /*2510*/  STS [R15], R0 ;  /* 0x000000000f007388 */ /* 0x0005e20000000800 */
[----:B------:R-:W-:Y:S06]  /*2520*/  BAR.SYNC.DEFER_BLOCKING 0x0 ;  /* 0x0000000000007b1d */ /* 0x000fec0000010000 */
.L_x_71:
[CC--:B------:R-:W-:Y:S01]  /*2530*/  ISETP.GE.U32.OR P4, PT, R5.reuse, R6.reuse, P3 ;  /* 0x000000060500720c */ /* 0x0c0fe20001f86470 */
[----:B--2---:R-:W-:Y:S01]  /*2540*/  IMAD R3, R6, 0xc0, R9 ;  /* 0x000000c006037824 */ /* 0x004fe200078e0209 */
[----:B------:R-:W-:Y:S01]  /*2550*/  ISETP.GT.U32.AND P0, PT, R4, 0xb, PT ;  /* 0x0000000b0400780c */ /* 0x000fe20003f04070 */
[----:B------:R-:W-:Y:S01]  /*2560*/  IMAD R17, R6, 0xc0, R11 ;  /* 0x000000c006117824 */ /* 0x000fe200078e020b */
[----:B------:R-:W-:Y:S01]  /*2570*/  ISETP.GT.U32.AND P1, PT, R4, 0x5, PT ;  /* 0x000000050400780c */ /* 0x000fe20003f24070 */
[----:B------:R-:W-:Y:S01]  /*2580*/  IMAD R19, R6, 0xc0, R7 ;  /* 0x000000c006137824 */ /* 0x000fe200078e0207 */
[C---:B------:R-:W-:Y:S01]  /*2590*/  ISETP.GT.U32.AND P2, PT, R4.reuse, 0x2, PT ;  /* 0x000000020400780c */ /* 0x040fe20003f44070 */
[----:B------:R-:W-:Y:S01]  /*25a0*/  BSSY.RECONVERGENT B0, `(.L_x_61) ;  /* 0x0000011000007945 */ /* 0x000fe20003800200 */
[CC--:B------:R-:W-:Y:S01]  /*25b0*/  ISETP.GE.U32.OR P0, PT, R5.reuse, R6.reuse, P0 ;  /* 0x000000060500720c */ /* 0x0c0fe20000706470 */
[C---:B------:R-:W-:Y:S01]  /*25c0*/  IMAD R0, R4.reuse, 0x4, R3 ;  /* 0x0000000404007824 */ /* 0x040fe200078e0203 */
[CC--:B------:R-:W-:Y:S01]  /*25d0*/  ISETP.GE.U32.OR P1, PT, R5.reuse, R6.reuse, P1 ;  /* 0x000000060500720c */ /* 0x0c0fe20000f26470 */
[C---:B----4-:R-:W-:Y:S01]  /*25e0*/  IMAD R2, R4.reuse, 0x4, R17 ;  /* 0x0000000404027824 */ /* 0x050fe200078e0211 */
[----:B------:R-:W-:Y:S01]  /*25f0*/  ISETP.GE.U32.OR P2, PT, R5, R6, P2 ;  /* 0x000000060500720c */ /* 0x000fe20001746470 */
[----:B---3--:R-:W-:Y:S01]  /*2600*/  IMAD R12, R4, 0x4, R19 ;  /* 0x00000004040c7824 */ /* 0x008fe200078e0213 */
[----:B01----:R-:W-:Y:S11]  /*2610*/  @P4 BRA `(.L_x_62) ;  /* 0x0000000000244947 */ /* 0x003ff60003800000 */
[----:B------:R-:W-:Y:S04]  /*2620*/  LDS R14, [R8] ;  /* 0x00000000080e7984 */ /* 0x000fe80000000800 */
[----:B------:R-:W0:Y:S02]  /*2630*/  LDS R21, [R0+0x60] ;  /* 0x0000600000157984 */ /* 0x000e240000000800 */
[----:B0-----:R-:W-:-:S13]  /*2640*/  FSETP.GEU.AND P4, PT, R14, R21, PT ;  /* 0x000000150e00720b */ /* 0x001fda0003f8e000 */
[----:B------:R-:W0:Y:S04]  /*2650*/  @!P4 LDS R21, [R0+0x60] ;  /* 0x000060000015c984 */ /* 0x000e280000000800 */
[----:B0-----:R-:W-:Y:S04]  /*2660*/  @!P4 STS [R8], R21 ;  /* 0x000000150800c388 */ /* 0x001fe80000000800 */
[----:B------:R-:W0:Y:S04]  /*2670*/  @!P4 LDS R14, [R2+0x60] ;  /* 0x00006000020ec984 */ /* 0x000e280000000800 */
[----:B0-----:R-:W-:Y:S04]  /*2680*/  @!P4 STS [R13], R14 ;  /* 0x0000000e0d00c388 */ /* 0x001fe80000000800 */
[----:B------:R-:W0:Y:S04]  /*2690*/  @!P4 LDS R16, [R12+0x60] ;  /* 0x000060000c10c984 */ /* 0x000e280000000800 */
[----:B0-----:R0:W-:Y:S02]  /*26a0*/  @!P4 STS [R15], R16 ;  /* 0x000000100f00c388 */ /* 0x0011e40000000800 */
.L_x_62:
[----:B------:R-:W-:Y:S05]  /*26b0*/  BSYNC.RECONVERGENT B0 ;  /* 0x0000000000007941 */ /* 0x000fea0003800200 */
.L_x_61:
[----:B------:R-:W-:Y:S06]  /*26c0*/  BAR.SYNC.DEFER_BLOCKING 0x0 ;  /* 0x0000000000007b1d */ /* 0x000fec0000010000 */
[----:B------:R-:W-:Y:S04]  /*26d0*/  BSSY.RECONVERGENT B0, `(.L_x_63) ;  /* 0x000000b000007945 */ /* 0x000fe80003800200 */
[----:B------:R-:W-:Y:S05]  /*26e0*/  @P0 BRA `(.L_x_64) ;  /* 0x0000000000240947 */ /* 0x000fea0003800000 */
[----:B------:R-:W-:Y:S04]  /*26f0*/  LDS R14, [R8] ;  /* 0x00000000080e7984 */ /* 0x000fe80000000800 */
[----:B------:R-:W1:Y:S02]  /*2700*/  LDS R21, [R0+0x30] ;  /* 0x0000300000157984 */ /* 0x000e640000000800 */
[----:B-1----:R-:W-:-:S13]  /*2710*/  FSETP.GEU.AND P0, PT, R14, R21, PT ;  /* 0x000000150e00720b */ /* 0x002fda0003f0e000 */
[----:B------:R-:W1:Y:S04]  /*2720*/  @!P0 LDS R21, [R0+0x30] ;  /* 0x0000300000158984 */ /* 0x000e680000000800 */
[----:B-1----:R-:W-:Y:S04]  /*2730*/  @!P0 STS [R8], R21 ;  /* 0x0000001508008388 */ /* 0x002fe80000000800 */
[----:B------:R-:W1:Y:S04]  /*2740*/  @!P0 LDS R14, [R2+0x30] ;  /* 0x00003000020e8984 */ /* 0x000e680000000800 */
[----:B-1----:R-:W-:Y:S04]  /*2750*/  @!P0 STS [R13], R14 ;  /* 0x0000000e0d008388 */ /* 0x002fe80000000800 */
[----:B0-----:R-:W0:Y:S04]  /*2760*/  @!P0 LDS R16, [R12+0x30] ;  /* 0x000030000c108984 */ /* 0x001e280000000800 */
[----:B0-----:R1:W-:Y:S02]  /*2770*/  @!P0 STS [R15], R16 ;  /* 0x000000100f008388 */ /* 0x0013e40000000800 */
.L_x_64:
[----:B------:R-:W-:Y:S05]  /*2780*/  BSYNC.RECONVERGENT B0 ;  /* 0x0000000000007941 */ /* 0x000fea0003800200 */
.L_x_63:
[----:B------:R-:W-:Y:S06]  /*2790*/  BAR.SYNC.DEFER_BLOCKING 0x0 ;  /* 0x0000000000007b1d */ /* 0x000fec0000010000 */
[----:B------:R-:W-:Y:S04]  /*27a0*/  BSSY.RECONVERGENT B0, `(.L_x_65) ;  /* 0x000000b000007945 */ /* 0x000fe80003800200 */
[----:B------:R-:W-:Y:S05]  /*27b0*/  @P1 BRA `(.L_x_66) ;  /* 0x0000000000241947 */ /* 0x000fea0003800000 */
[----:B------:R-:W-:Y:S04]  /*27c0*/  LDS R14, [R8] ;  /* 0x00000000080e7984 */ /* 0x000fe80000000800 */
[----:B------:R-:W2:Y:S02]  /*27d0*/  LDS R21, [R0+0x18] ;  /* 0x0000180000157984 */ /* 0x000ea40000000800 */
[----:B--2---:R-:W-:-:S13]  /*27e0*/  FSETP.GEU.AND P0, PT, R14, R21, PT ;  /* 0x000000150e00720b */ /* 0x004fda0003f0e000 */
[----:B------:R-:W2:Y:S04]  /*27f0*/  @!P0 LDS R21, [R0+0x18] ;  /* 0x0000180000158984 */ /* 0x000ea80000000800 */
[----:B--2---:R-:W-:Y:S04]  /*2800*/  @!P0 STS [R8], R21 ;  /* 0x0000001508008388 */ /* 0x004fe80000000800 */
[----:B------:R-:W2:Y:S04]  /*2810*/  @!P0 LDS R14, [R2+0x18] ;  /* 0x00001800020e8984 */ /* 0x000ea80000000800 */
[----:B--2---:R-:W-:Y:S04]  /*2820*/  @!P0 STS [R13], R14 ;  /* 0x0000000e0d008388 */ /* 0x004fe80000000800 */
[----:B01----:R-:W0:Y:S04]  /*2830*/  @!P0 LDS R16, [R12+0x18] ;  /* 0x000018000c108984 */ /* 0x003e280000000800 */
[----:B0-----:R2:W-:Y:S02]  /*2840*/  @!P0 STS [R15], R16 ;  /* 0x000000100f008388 */ /* 0x0015e40000000800 */
.L_x_66:
[----:B------:R-:W-:Y:S05]  /*2850*/  BSYNC.RECONVERGENT B0 ;  /* 0x0000000000007941 */ /* 0x000fea0003800200 */
.L_x_65:
[----:B------:R-:W-:Y:S06]  /*2860*/  BAR.SYNC.DEFER_BLOCKING 0x0 ;  /* 0x0000000000007b1d */ /* 0x000fec0000010000 */
[----:B------:R-:W-:Y:S04]  /*2870*/  BSSY.RECONVERGENT B0, `(.L_x_67) ;  /* 0x000000b000007945 */ /* 0x000fe80003800200 */
[----:B------:R-:W-:Y:S05]  /*2880*/  @P2 BRA `(.L_x_68) ;  /* 0x0000000000242947 */ /* 0x000fea0003800000 */
[----:B------:R-:W-:Y:S04]  /*2890*/  LDS R14, [R8] ;  /* 0x00000000080e7984 */ /* 0x000fe80000000800 */
[----:B------:R-:W3:Y:S02]  /*28a0*/  LDS R21, [R0+0xc] ;  /* 0x00000c0000157984 */ /* 0x000ee40000000800 */
[----:B---3--:R-:W-:-:S13]  /*28b0*/  FSETP.GEU.AND P0, PT, R14, R21, PT ;  /* 0x000000150e00720b */ /* 0x008fda0003f0e000 */
[----:B------:R-:W3:Y:S04]  /*28c0*/  @!P0 LDS R21, [R0+0xc] ;  /* 0x00000c0000158984 */ /* 0x000ee80000000800 */
[----:B---3--:R-:W-:Y:S04]  /*28d0*/  @!P0 STS [R8], R21 ;  /* 0x0000001508008388 */ /* 0x008fe80000000800 */
[----:B------:R-:W3:Y:S04]  /*28e0*/  @!P0 LDS R2, [R2+0xc] ;  /* 0x00000c0002028984 */ /* 0x000ee80000000800 */
[----:B---3--:R-:W-:Y:S04]  /*28f0*/  @!P0 STS [R13], R2 ;  /* 0x000000020d008388 */ /* 0x008fe80000000800 */
[----:B------:R-:W3:Y:S04]  /*2900*/  @!P0 LDS R12, [R12+0xc] ;  /* 0x00000c000c0c8984 */ /* 0x000ee80000000800 */
[----:B---3--:R3:W-:Y:S02]  /*2910*/  @!P0 STS [R15], R12 ;  /* 0x0000000c0f008388 */ /* 0x0087e40000000800 */
.L_x_68:
[----:B------:R-:W-:Y:S05]  /*2920*/  BSYNC.RECONVERGENT B0 ;  /* 0x0000000000007941 */ /* 0x000fea0003800200 */
.L_x_67:
[----:B------:R-:W-:Y:S01]  /*2930*/  BAR.SYNC.DEFER_BLOCKING 0x0 ;  /* 0x0000000000007b1d */ /* 0x000fe20000010000 */
[----:B------:R-:W-:-:S04]  /*2940*/  ISETP.NE.AND P0, PT, R4, RZ, PT ;  /* 0x000000ff0400720c */ /* 0x000fc80003f05270 */
[----:B------:R-:W-:Y:S01]  /*2950*/  ISETP.GE.U32.OR P0, PT, R5, R6, P0 ;  /* 0x000000060500720c */ /* 0x000fe20000706470 */
[----:B------:R-:W-:-:S12]  /*2960*/  BSSY.RECONVERGENT B0, `(.L_x_69) ;  /* 0x000000b000007945 */ /* 0x000fd80003800200 */
[----:B------:R-:W-:Y:S05]  /*2970*/  @P0 BRA `(.L_x_70) ;  /* 0x0000000000240947 */ /* 0x000fea0003800000 */
[----:B------:R-:W-:Y:S04]  /*2980*/  LDS R0, [R8] ;  /* 0x0000000008007984 */ /* 0x000fe80000000800 */
[----:B------:R-:W4:Y:S02]  /*2990*/  LDS R21, [R3+0x4] ;  /* 0x0000040003157984 */ /* 0x000f240000000800 */
[----:B----4-:R-:W-:-:S13]  /*29a0*/  FSETP.GEU.AND P0, PT, R0, R21, PT ;  /* 0x000000150000720b */ /* 0x010fda0003f0e000 */
[----:B------:R-:W4:Y:S04]  /*29b0*/  @!P0 LDS R21, [R3+0x4] ;  /* 0x0000040003158984 */ /* 0x000f280000000800 */
[----:B----4-:R-:W-:Y:S04]  /*29c0*/  @!P0 STS [R8], R21 ;  /* 0x0000001508008388 */ /* 0x010fe80000000800 */
[----:B------:R-:W4:Y:S04]  /*29d0*/  @!P0 LDS R0, [R17+0x4] ;  /* 0x0000040011008984 */ /* 0x000f280000000800 */
[----:B----4-:R-:W-:Y:S04]  /*29e0*/  @!P0 STS [R13], R0 ;  /* 0x000000000d008388 */ /* 0x010fe80000000800 */
[----:B------:R-:W4:Y:S04]  /*29f0*/  @!P0 LDS R2, [R19+0x4] ;  /* 0x0000040013028984 */ /* 0x000f280000000800 */
[----:B----4-:R4:W-:Y:S02]  /*2a00*/  @!P0 STS [R15], R2 ;  /* 0x000000020f008388 */ /* 0x0109e40000000800 */
.L_x_70:
[----:B------:R-:W-:Y:S05]  /*2a10*/  BSYNC.RECONVERGENT B0 ;  /* 0x0000000000007941 */ /* 0x000fea0003800200 */
.L_x_69:
[----:B------:R-:W-:Y:S01]  /*2a20*/  BAR.SYNC.DEFER_BLOCKING 0x0 ;  /* 0x0000000000007b1d */ /* 0x000fe20000010000 */
[----:B------:R-:W-:Y:S02]  /*2a30*/  ISETP.GT.U32.AND P0, PT, R6, 0x1, PT ;  /* 0x000000010600780c */ /* 0x000fe40003f04070 */
[----:B------:R-:W-:-:S11]  /*2a40*/  SHF.R.U32.HI R6, RZ, 0x1, R6 ;  /* 0x00000001ff067819 */ /* 0x000fd60000011606 */
[----:B------:R-:W-:Y:S05]  /*2a50*/  @P0 BRA `(.L_x_71) ;  /* 0xfffffff800b40947 */ /* 0x000fea000383ffff */
[----:B------:R-:W-:-:S13]  /*2a60*/  ISETP.NE.AND P0, PT, R10, RZ, PT ;  /* 0x000000ff0a00720c */ /* 0x000fda0003f05270 */
[----:B------:R-:W-:Y:S05]  /*2a70*/  @P0 EXIT ;  /* 0x000000000000094d */ /* 0x000fea0003800000 */
[----:B------:R-:W5:Y:S01]  /*2a80*/  S2UR UR5, SR_CgaCtaId ;  /* 0x00000000000579c3 */ /* 0x000f620000008800 */
[----:B------:R-:W-:-:S07]  /*2a90*/  UMOV UR4, 0x400 ;  /* 0x0000040000047882 */ /* 0x000fce0000000000 */
[----:B----4-:R-:W4:Y:S08]  /*2aa0*/  LDC.64 R2, c[0x0][0x390] ;  /* 0x0000e400ff027b82 */ /* 0x010f300000000a00 */
[----:B------:R-:W0:Y:S01]  /*2ab0*/  LDC.64 R4, c[0x0][0x398] ;  /* 0x0000e600ff047b82 */ /* 0x000e220000000a00 */
[----:B-----5:R-:W-:-:S09]  /*2ac0*/  ULEA UR4, UR5, UR4, 0x18 ;  /* 0x0000000405047291 */ /* 0x020fd2000f8ec0ff */
[----:B------:R-:W4:Y:S04]  /*2ad0*/  LDS R7, [UR4+0x2400] ;  /* 0x00240004ff077984 */ /* 0x000f280008000800 */
[----:B------:R-:W0:Y:S04]  /*2ae0*/  LDS R9, [UR4+0x4800] ;  /* 0x00480004ff097984 */ /* 0x000e280008000800 */
[----:B----4-:R-:W-:Y:S04]  /*2af0*/  STG.E desc[UR6][R2.64], R7 ;  /* 0x0000000702007986 */ /* 0x010fe8000c101906 */
[----:B0-----:R-:W-:Y:S01]  /*2b00*/  STG.E desc[UR6][R4.64], R9 ;  /* 0x0000000904007986 */ /* 0x001fe2000c101906 */
[----:B------:R-:W-:Y:S05]  /*2b10*/  EXIT ;  /* 0x000000000000794d */ /* 0x000fea0003800000 */
.L_x_72:
[----:B------:R-:W-:-:S00]  /*2b20*/  BRA `(.L_x_72) ;  /* 0xfffffffc00fc7947 */ /* 0x000fc0000383ffff */
[----:B------:R-:W-:-:S00]  /*2b30*/  NOP ;  /* 0x0000000000007918 */ /* 0x000fc00000000000 */
        /* <DEDUP_REMOVED lines=12> */
.L_x_73:


//--------------------- .nv.shared._Z14max_idx_kernelIfEvPKT_iiPiS3_ --------------------------
	.section	.nv.shared._Z14max_idx_kernelIfEvPKT_iiPiS3_,"aw",@nobits
	.sectionflags	@""
	.align	4
.nv.shared._Z14max_idx_kernelIfEvPKT_iiPiS3_:
	.zero		28676


//--------------------- .nv.shared.reserved.0     --------------------------
	.section	.nv.shared.reserved.0,"aw",@nobits
	.weak		__nv_reservedSMEM_offset_0_alias
	.size		__nv_reservedSMEM_offset_0_alias, 0, 64
	.other		__nv_reservedSMEM_offset_0_alias,@"STO_CUDA_RESERVED_SHARED STV_DEFAULT"
__nv_reservedSMEM_offset_0_alias:
	.zero		0
	.zero		64


//--------------------- .nv.global                --------------------------
	.section	.nv.global,"aw",@nobits
	.align	4
.nv.global:
	.type		blk_numY,@object
	.size		blk_numY,(blk_numX - blk_numY)
blk_numY:
	.zero		4
	.type		blk_numX,@object
	.size		blk_numX,(blk_vals - blk_numX)
blk_numX:
	.zero		4
	.type		blk_vals,@object
	.size		blk_vals,(blk_idxsY - blk_vals)
blk_vals:
	.zero		484
	.type		blk_idxsY,@object
	.size		blk_idxsY,(blk_idxsX - blk_idxsY)
blk_idxsY:
	.zero		484
	.type		blk_idxsX,@object
	.size		blk_idxsX,(.L_1 - blk_idxsX)
blk_idxsX:
	.zero		484
.L_1:


//--------------------- .nv.constant0._Z14max_idx_kernelIfEvPKT_iiPiS3_ --------------------------
	.section	.nv.constant0._Z14max_idx_kernelIfEvPKT_iiPiS3_,"a",@progbits
	.sectionflags	@""
	.align	4
.nv.constant0._Z14max_idx_kernelIfEvPKT_iiPiS3_:
	.zero		928


//--------------------- SYMBOLS --------------------------

	.type		.nv.reservedSmem.offset0,@object
	.size		.nv.reservedSmem.offset0,0x4
	.type		.nv.reservedSmem.cap,@object
	.size		.nv.reservedSmem.cap,0x4
